//
// Generated by NVIDIA NVVM Compiler
//
// Compiler Build ID: CL-36424714
// Cuda compilation tools, release 13.0, V13.0.88
// Based on NVVM 20.0.0
//

.version 9.0
.target sm_100
.address_size 64

	// .globl	_Z12CDF_SamplingPdS_S_iii
.extern .func  (.param .b32 func_retval0) vprintf
(
	.param .b64 vprintf_param_0,
	.param .b64 vprintf_param_1
)
;
.global .align 4 .b8 precalc_xorwow_matrix[102400];
.global .align 4 .b8 precalc_xorwow_offset_matrix[102400];
.global .align 4 .b8 mrg32k3aM1[2304];
.global .align 4 .b8 mrg32k3aM2[2304];
.global .align 4 .b8 mrg32k3aM1SubSeq[2016];
.global .align 4 .b8 mrg32k3aM2SubSeq[2016];
.global .align 4 .b8 mrg32k3aM1Seq[2304];
.global .align 4 .b8 mrg32k3aM2Seq[2304];
.const .align 8 .b8 __cr_lgamma_table[72];
.global .align 1 .b8 $str[30] = {116, 104, 114, 101, 97, 100, 58, 37, 100, 32, 114, 97, 110, 100, 111, 109, 32, 100, 111, 117, 98, 108, 101, 58, 32, 37, 102, 32, 10};
.global .align 1 .b8 $str$1[25] = {116, 104, 114, 101, 97, 100, 32, 37, 100, 58, 32, 104, 105, 116, 32, 116, 105, 109, 101, 115, 58, 37, 100, 10};
.global .align 1 .b8 $str$2[29] = {116, 104, 114, 101, 97, 100, 32, 37, 100, 58, 32, 37, 100, 116, 104, 32, 104, 105, 116, 32, 116, 105, 109, 101, 32, 37, 100, 10};

.visible .entry _Z12CDF_SamplingPdS_S_iii(
	.param .u64 .ptr .align 1 _Z12CDF_SamplingPdS_S_iii_param_0,
	.param .u64 .ptr .align 1 _Z12CDF_SamplingPdS_S_iii_param_1,
	.param .u64 .ptr .align 1 _Z12CDF_SamplingPdS_S_iii_param_2,
	.param .u32 _Z12CDF_SamplingPdS_S_iii_param_3,
	.param .u32 _Z12CDF_SamplingPdS_S_iii_param_4,
	.param .u32 _Z12CDF_SamplingPdS_S_iii_param_5
)
{
	.local .align 16 .b8 	__local_depot0[80];
	.reg .b64 	%SP;
	.reg .b64 	%SPL;
	.reg .pred 	%p<76>;
	.reg .b32 	%r<1437>;
	.reg .b64 	%rd<82>;
	.reg .b64 	%fd<26>;

	mov.u64 	%SPL, __local_depot0;
	cvta.local.u64 	%SP, %SPL;
	ld.param.u64 	%rd16, [_Z12CDF_SamplingPdS_S_iii_param_1];
	ld.param.u32 	%r613, [_Z12CDF_SamplingPdS_S_iii_param_3];
	ld.param.u32 	%r614, [_Z12CDF_SamplingPdS_S_iii_param_4];
	ld.param.u32 	%r615, [_Z12CDF_SamplingPdS_S_iii_param_5];
	add.u64 	%rd1, %SPL, 0;
	add.u64 	%rd2, %SPL, 16;
	mov.u32 	%r1, %tid.x;
	// begin inline asm
	mov.u64 	%rd18, %clock64;
	// end inline asm
	cvt.u32.u64 	%r616, %rd18;
	xor.b32  	%r617, %r616, -1429050551;
	mul.lo.s32 	%r2, %r617, 1099087573;
	{ .reg .b32 tmp; mov.b64 {tmp, %r618}, %rd18; }
	xor.b32  	%r3, %r618, -136515619;
	mul.lo.s32 	%r619, %r3, -1703105765;
	add.s32 	%r620, %r2, %r619;
	add.s32 	%r4, %r620, 6615241;
	add.s32 	%r1137, %r2, 123456789;
	st.local.v2.u32 	[%rd2], {%r4, %r1137};
	xor.b32  	%r1136, %r2, 362436069;
	add.s32 	%r1135, %r619, 521288629;
	st.local.v2.u32 	[%rd2+8], {%r1136, %r1135};
	xor.b32  	%r1134, %r619, 88675123;
	add.s32 	%r1133, %r2, 5783321;
	st.local.v2.u32 	[%rd2+16], {%r1134, %r1133};
	setp.eq.s32 	%p1, %r1, 0;
	@%p1 bra 	$L__BB0_115;
	cvt.u64.u32 	%rd81, %r1;
	mov.b32 	%r1120, 0;
$L__BB0_2:
	mov.u64 	%rd4, %rd81;
	and.b64  	%rd5, %rd4, 3;
	setp.eq.s64 	%p2, %rd5, 0;
	@%p2 bra 	$L__BB0_114;
	mul.wide.u32 	%rd21, %r1120, 3200;
	mov.u64 	%rd22, precalc_xorwow_matrix;
	add.s64 	%rd6, %rd22, %rd21;
	mov.b32 	%r1133, 0;
	mov.u32 	%r1134, %r1133;
	mov.u32 	%r1135, %r1133;
	mov.u32 	%r1136, %r1133;
	mov.u32 	%r1137, %r1133;
	mov.u32 	%r1126, %r1133;
$L__BB0_4:
	mul.wide.u32 	%rd23, %r1126, 4;
	add.s64 	%rd24, %rd2, %rd23;
	ld.local.u32 	%r22, [%rd24+4];
	shl.b32 	%r23, %r1126, 5;
	mov.b32 	%r1132, 0;
$L__BB0_5:
	.pragma "nounroll";
	shr.u32 	%r624, %r22, %r1132;
	and.b32  	%r625, %r624, 1;
	setp.eq.b32 	%p3, %r625, 1;
	not.pred 	%p4, %p3;
	add.s32 	%r626, %r23, %r1132;
	mul.lo.s32 	%r627, %r626, 5;
	mul.wide.u32 	%rd25, %r627, 4;
	add.s64 	%rd7, %rd6, %rd25;
	@%p4 bra 	$L__BB0_7;
	ld.global.u32 	%r628, [%rd7];
	xor.b32  	%r1137, %r1137, %r628;
	ld.global.u32 	%r629, [%rd7+4];
	xor.b32  	%r1136, %r1136, %r629;
	ld.global.u32 	%r630, [%rd7+8];
	xor.b32  	%r1135, %r1135, %r630;
	ld.global.u32 	%r631, [%rd7+12];
	xor.b32  	%r1134, %r1134, %r631;
	ld.global.u32 	%r632, [%rd7+16];
	xor.b32  	%r1133, %r1133, %r632;
$L__BB0_7:
	and.b32  	%r634, %r624, 2;
	setp.eq.s32 	%p5, %r634, 0;
	@%p5 bra 	$L__BB0_9;
	ld.global.u32 	%r635, [%rd7+20];
	xor.b32  	%r1137, %r1137, %r635;
	ld.global.u32 	%r636, [%rd7+24];
	xor.b32  	%r1136, %r1136, %r636;
	ld.global.u32 	%r637, [%rd7+28];
	xor.b32  	%r1135, %r1135, %r637;
	ld.global.u32 	%r638, [%rd7+32];
	xor.b32  	%r1134, %r1134, %r638;
	ld.global.u32 	%r639, [%rd7+36];
	xor.b32  	%r1133, %r1133, %r639;
$L__BB0_9:
	and.b32  	%r641, %r624, 4;
	setp.eq.s32 	%p6, %r641, 0;
	@%p6 bra 	$L__BB0_11;
	ld.global.u32 	%r642, [%rd7+40];
	xor.b32  	%r1137, %r1137, %r642;
	ld.global.u32 	%r643, [%rd7+44];
	xor.b32  	%r1136, %r1136, %r643;
	ld.global.u32 	%r644, [%rd7+48];
	xor.b32  	%r1135, %r1135, %r644;
	ld.global.u32 	%r645, [%rd7+52];
	xor.b32  	%r1134, %r1134, %r645;
	ld.global.u32 	%r646, [%rd7+56];
	xor.b32  	%r1133, %r1133, %r646;
$L__BB0_11:
	and.b32  	%r648, %r624, 8;
	setp.eq.s32 	%p7, %r648, 0;
	@%p7 bra 	$L__BB0_13;
	ld.global.u32 	%r649, [%rd7+60];
	xor.b32  	%r1137, %r1137, %r649;
	ld.global.u32 	%r650, [%rd7+64];
	xor.b32  	%r1136, %r1136, %r650;
	ld.global.u32 	%r651, [%rd7+68];
	xor.b32  	%r1135, %r1135, %r651;
	ld.global.u32 	%r652, [%rd7+72];
	xor.b32  	%r1134, %r1134, %r652;
	ld.global.u32 	%r653, [%rd7+76];
	xor.b32  	%r1133, %r1133, %r653;
$L__BB0_13:
	and.b32  	%r655, %r624, 16;
	setp.eq.s32 	%p8, %r655, 0;
	@%p8 bra 	$L__BB0_15;
	ld.global.u32 	%r656, [%rd7+80];
	xor.b32  	%r1137, %r1137, %r656;
	ld.global.u32 	%r657, [%rd7+84];
	xor.b32  	%r1136, %r1136, %r657;
	ld.global.u32 	%r658, [%rd7+88];
	xor.b32  	%r1135, %r1135, %r658;
	ld.global.u32 	%r659, [%rd7+92];
	xor.b32  	%r1134, %r1134, %r659;
	ld.global.u32 	%r660, [%rd7+96];
	xor.b32  	%r1133, %r1133, %r660;
$L__BB0_15:
	and.b32  	%r662, %r624, 32;
	setp.eq.s32 	%p9, %r662, 0;
	@%p9 bra 	$L__BB0_17;
	ld.global.u32 	%r663, [%rd7+100];
	xor.b32  	%r1137, %r1137, %r663;
	ld.global.u32 	%r664, [%rd7+104];
	xor.b32  	%r1136, %r1136, %r664;
	ld.global.u32 	%r665, [%rd7+108];
	xor.b32  	%r1135, %r1135, %r665;
	ld.global.u32 	%r666, [%rd7+112];
	xor.b32  	%r1134, %r1134, %r666;
	ld.global.u32 	%r667, [%rd7+116];
	xor.b32  	%r1133, %r1133, %r667;
$L__BB0_17:
	and.b32  	%r669, %r624, 64;
	setp.eq.s32 	%p10, %r669, 0;
	@%p10 bra 	$L__BB0_19;
	ld.global.u32 	%r670, [%rd7+120];
	xor.b32  	%r1137, %r1137, %r670;
	ld.global.u32 	%r671, [%rd7+124];
	xor.b32  	%r1136, %r1136, %r671;
	ld.global.u32 	%r672, [%rd7+128];
	xor.b32  	%r1135, %r1135, %r672;
	ld.global.u32 	%r673, [%rd7+132];
	xor.b32  	%r1134, %r1134, %r673;
	ld.global.u32 	%r674, [%rd7+136];
	xor.b32  	%r1133, %r1133, %r674;
$L__BB0_19:
	and.b32  	%r676, %r624, 128;
	setp.eq.s32 	%p11, %r676, 0;
	@%p11 bra 	$L__BB0_21;
	ld.global.u32 	%r677, [%rd7+140];
	xor.b32  	%r1137, %r1137, %r677;
	ld.global.u32 	%r678, [%rd7+144];
	xor.b32  	%r1136, %r1136, %r678;
	ld.global.u32 	%r679, [%rd7+148];
	xor.b32  	%r1135, %r1135, %r679;
	ld.global.u32 	%r680, [%rd7+152];
	xor.b32  	%r1134, %r1134, %r680;
	ld.global.u32 	%r681, [%rd7+156];
	xor.b32  	%r1133, %r1133, %r681;
$L__BB0_21:
	and.b32  	%r683, %r624, 256;
	setp.eq.s32 	%p12, %r683, 0;
	@%p12 bra 	$L__BB0_23;
	ld.global.u32 	%r684, [%rd7+160];
	xor.b32  	%r1137, %r1137, %r684;
	ld.global.u32 	%r685, [%rd7+164];
	xor.b32  	%r1136, %r1136, %r685;
	ld.global.u32 	%r686, [%rd7+168];
	xor.b32  	%r1135, %r1135, %r686;
	ld.global.u32 	%r687, [%rd7+172];
	xor.b32  	%r1134, %r1134, %r687;
	ld.global.u32 	%r688, [%rd7+176];
	xor.b32  	%r1133, %r1133, %r688;
$L__BB0_23:
	and.b32  	%r690, %r624, 512;
	setp.eq.s32 	%p13, %r690, 0;
	@%p13 bra 	$L__BB0_25;
	ld.global.u32 	%r691, [%rd7+180];
	xor.b32  	%r1137, %r1137, %r691;
	ld.global.u32 	%r692, [%rd7+184];
	xor.b32  	%r1136, %r1136, %r692;
	ld.global.u32 	%r693, [%rd7+188];
	xor.b32  	%r1135, %r1135, %r693;
	ld.global.u32 	%r694, [%rd7+192];
	xor.b32  	%r1134, %r1134, %r694;
	ld.global.u32 	%r695, [%rd7+196];
	xor.b32  	%r1133, %r1133, %r695;
$L__BB0_25:
	and.b32  	%r697, %r624, 1024;
	setp.eq.s32 	%p14, %r697, 0;
	@%p14 bra 	$L__BB0_27;
	ld.global.u32 	%r698, [%rd7+200];
	xor.b32  	%r1137, %r1137, %r698;
	ld.global.u32 	%r699, [%rd7+204];
	xor.b32  	%r1136, %r1136, %r699;
	ld.global.u32 	%r700, [%rd7+208];
	xor.b32  	%r1135, %r1135, %r700;
	ld.global.u32 	%r701, [%rd7+212];
	xor.b32  	%r1134, %r1134, %r701;
	ld.global.u32 	%r702, [%rd7+216];
	xor.b32  	%r1133, %r1133, %r702;
$L__BB0_27:
	and.b32  	%r704, %r624, 2048;
	setp.eq.s32 	%p15, %r704, 0;
	@%p15 bra 	$L__BB0_29;
	ld.global.u32 	%r705, [%rd7+220];
	xor.b32  	%r1137, %r1137, %r705;
	ld.global.u32 	%r706, [%rd7+224];
	xor.b32  	%r1136, %r1136, %r706;
	ld.global.u32 	%r707, [%rd7+228];
	xor.b32  	%r1135, %r1135, %r707;
	ld.global.u32 	%r708, [%rd7+232];
	xor.b32  	%r1134, %r1134, %r708;
	ld.global.u32 	%r709, [%rd7+236];
	xor.b32  	%r1133, %r1133, %r709;
$L__BB0_29:
	and.b32  	%r711, %r624, 4096;
	setp.eq.s32 	%p16, %r711, 0;
	@%p16 bra 	$L__BB0_31;
	ld.global.u32 	%r712, [%rd7+240];
	xor.b32  	%r1137, %r1137, %r712;
	ld.global.u32 	%r713, [%rd7+244];
	xor.b32  	%r1136, %r1136, %r713;
	ld.global.u32 	%r714, [%rd7+248];
	xor.b32  	%r1135, %r1135, %r714;
	ld.global.u32 	%r715, [%rd7+252];
	xor.b32  	%r1134, %r1134, %r715;
	ld.global.u32 	%r716, [%rd7+256];
	xor.b32  	%r1133, %r1133, %r716;
$L__BB0_31:
	and.b32  	%r718, %r624, 8192;
	setp.eq.s32 	%p17, %r718, 0;
	@%p17 bra 	$L__BB0_33;
	ld.global.u32 	%r719, [%rd7+260];
	xor.b32  	%r1137, %r1137, %r719;
	ld.global.u32 	%r720, [%rd7+264];
	xor.b32  	%r1136, %r1136, %r720;
	ld.global.u32 	%r721, [%rd7+268];
	xor.b32  	%r1135, %r1135, %r721;
	ld.global.u32 	%r722, [%rd7+272];
	xor.b32  	%r1134, %r1134, %r722;
	ld.global.u32 	%r723, [%rd7+276];
	xor.b32  	%r1133, %r1133, %r723;
$L__BB0_33:
	and.b32  	%r725, %r624, 16384;
	setp.eq.s32 	%p18, %r725, 0;
	@%p18 bra 	$L__BB0_35;
	ld.global.u32 	%r726, [%rd7+280];
	xor.b32  	%r1137, %r1137, %r726;
	ld.global.u32 	%r727, [%rd7+284];
	xor.b32  	%r1136, %r1136, %r727;
	ld.global.u32 	%r728, [%rd7+288];
	xor.b32  	%r1135, %r1135, %r728;
	ld.global.u32 	%r729, [%rd7+292];
	xor.b32  	%r1134, %r1134, %r729;
	ld.global.u32 	%r730, [%rd7+296];
	xor.b32  	%r1133, %r1133, %r730;
$L__BB0_35:
	and.b32  	%r732, %r624, 32768;
	setp.eq.s32 	%p19, %r732, 0;
	@%p19 bra 	$L__BB0_37;
	ld.global.u32 	%r733, [%rd7+300];
	xor.b32  	%r1137, %r1137, %r733;
	ld.global.u32 	%r734, [%rd7+304];
	xor.b32  	%r1136, %r1136, %r734;
	ld.global.u32 	%r735, [%rd7+308];
	xor.b32  	%r1135, %r1135, %r735;
	ld.global.u32 	%r736, [%rd7+312];
	xor.b32  	%r1134, %r1134, %r736;
	ld.global.u32 	%r737, [%rd7+316];
	xor.b32  	%r1133, %r1133, %r737;
$L__BB0_37:
	add.s32 	%r1132, %r1132, 16;
	setp.ne.s32 	%p20, %r1132, 32;
	@%p20 bra 	$L__BB0_5;
	mad.lo.s32 	%r738, %r1126, -31, %r23;
	add.s32 	%r1126, %r738, 1;
	setp.ne.s32 	%p21, %r1126, 5;
	@%p21 bra 	$L__BB0_4;
	st.local.u32 	[%rd2+4], %r1137;
	st.local.v2.u32 	[%rd2+8], {%r1136, %r1135};
	st.local.v2.u32 	[%rd2+16], {%r1134, %r1133};
	setp.eq.s64 	%p22, %rd5, 1;
	@%p22 bra 	$L__BB0_114;
	mov.b32 	%r1133, 0;
	mov.u32 	%r1134, %r1133;
	mov.u32 	%r1135, %r1133;
	mov.u32 	%r1136, %r1133;
	mov.u32 	%r1137, %r1133;
	mov.u32 	%r1218, %r1133;
$L__BB0_41:
	mul.wide.u32 	%rd26, %r1218, 4;
	add.s64 	%rd27, %rd2, %rd26;
	ld.local.u32 	%r198, [%rd27+4];
	shl.b32 	%r199, %r1218, 5;
	mov.b32 	%r1224, 0;
$L__BB0_42:
	.pragma "nounroll";
	shr.u32 	%r741, %r198, %r1224;
	and.b32  	%r742, %r741, 1;
	setp.eq.b32 	%p23, %r742, 1;
	not.pred 	%p24, %p23;
	add.s32 	%r743, %r199, %r1224;
	mul.lo.s32 	%r744, %r743, 5;
	mul.wide.u32 	%rd28, %r744, 4;
	add.s64 	%rd8, %rd6, %rd28;
	@%p24 bra 	$L__BB0_44;
	ld.global.u32 	%r745, [%rd8];
	xor.b32  	%r1137, %r1137, %r745;
	ld.global.u32 	%r746, [%rd8+4];
	xor.b32  	%r1136, %r1136, %r746;
	ld.global.u32 	%r747, [%rd8+8];
	xor.b32  	%r1135, %r1135, %r747;
	ld.global.u32 	%r748, [%rd8+12];
	xor.b32  	%r1134, %r1134, %r748;
	ld.global.u32 	%r749, [%rd8+16];
	xor.b32  	%r1133, %r1133, %r749;
$L__BB0_44:
	and.b32  	%r751, %r741, 2;
	setp.eq.s32 	%p25, %r751, 0;
	@%p25 bra 	$L__BB0_46;
	ld.global.u32 	%r752, [%rd8+20];
	xor.b32  	%r1137, %r1137, %r752;
	ld.global.u32 	%r753, [%rd8+24];
	xor.b32  	%r1136, %r1136, %r753;
	ld.global.u32 	%r754, [%rd8+28];
	xor.b32  	%r1135, %r1135, %r754;
	ld.global.u32 	%r755, [%rd8+32];
	xor.b32  	%r1134, %r1134, %r755;
	ld.global.u32 	%r756, [%rd8+36];
	xor.b32  	%r1133, %r1133, %r756;
$L__BB0_46:
	and.b32  	%r758, %r741, 4;
	setp.eq.s32 	%p26, %r758, 0;
	@%p26 bra 	$L__BB0_48;
	ld.global.u32 	%r759, [%rd8+40];
	xor.b32  	%r1137, %r1137, %r759;
	ld.global.u32 	%r760, [%rd8+44];
	xor.b32  	%r1136, %r1136, %r760;
	ld.global.u32 	%r761, [%rd8+48];
	xor.b32  	%r1135, %r1135, %r761;
	ld.global.u32 	%r762, [%rd8+52];
	xor.b32  	%r1134, %r1134, %r762;
	ld.global.u32 	%r763, [%rd8+56];
	xor.b32  	%r1133, %r1133, %r763;
$L__BB0_48:
	and.b32  	%r765, %r741, 8;
	setp.eq.s32 	%p27, %r765, 0;
	@%p27 bra 	$L__BB0_50;
	ld.global.u32 	%r766, [%rd8+60];
	xor.b32  	%r1137, %r1137, %r766;
	ld.global.u32 	%r767, [%rd8+64];
	xor.b32  	%r1136, %r1136, %r767;
	ld.global.u32 	%r768, [%rd8+68];
	xor.b32  	%r1135, %r1135, %r768;
	ld.global.u32 	%r769, [%rd8+72];
	xor.b32  	%r1134, %r1134, %r769;
	ld.global.u32 	%r770, [%rd8+76];
	xor.b32  	%r1133, %r1133, %r770;
$L__BB0_50:
	and.b32  	%r772, %r741, 16;
	setp.eq.s32 	%p28, %r772, 0;
	@%p28 bra 	$L__BB0_52;
	ld.global.u32 	%r773, [%rd8+80];
	xor.b32  	%r1137, %r1137, %r773;
	ld.global.u32 	%r774, [%rd8+84];
	xor.b32  	%r1136, %r1136, %r774;
	ld.global.u32 	%r775, [%rd8+88];
	xor.b32  	%r1135, %r1135, %r775;
	ld.global.u32 	%r776, [%rd8+92];
	xor.b32  	%r1134, %r1134, %r776;
	ld.global.u32 	%r777, [%rd8+96];
	xor.b32  	%r1133, %r1133, %r777;
$L__BB0_52:
	and.b32  	%r779, %r741, 32;
	setp.eq.s32 	%p29, %r779, 0;
	@%p29 bra 	$L__BB0_54;
	ld.global.u32 	%r780, [%rd8+100];
	xor.b32  	%r1137, %r1137, %r780;
	ld.global.u32 	%r781, [%rd8+104];
	xor.b32  	%r1136, %r1136, %r781;
	ld.global.u32 	%r782, [%rd8+108];
	xor.b32  	%r1135, %r1135, %r782;
	ld.global.u32 	%r783, [%rd8+112];
	xor.b32  	%r1134, %r1134, %r783;
	ld.global.u32 	%r784, [%rd8+116];
	xor.b32  	%r1133, %r1133, %r784;
$L__BB0_54:
	and.b32  	%r786, %r741, 64;
	setp.eq.s32 	%p30, %r786, 0;
	@%p30 bra 	$L__BB0_56;
	ld.global.u32 	%r787, [%rd8+120];
	xor.b32  	%r1137, %r1137, %r787;
	ld.global.u32 	%r788, [%rd8+124];
	xor.b32  	%r1136, %r1136, %r788;
	ld.global.u32 	%r789, [%rd8+128];
	xor.b32  	%r1135, %r1135, %r789;
	ld.global.u32 	%r790, [%rd8+132];
	xor.b32  	%r1134, %r1134, %r790;
	ld.global.u32 	%r791, [%rd8+136];
	xor.b32  	%r1133, %r1133, %r791;
$L__BB0_56:
	and.b32  	%r793, %r741, 128;
	setp.eq.s32 	%p31, %r793, 0;
	@%p31 bra 	$L__BB0_58;
	ld.global.u32 	%r794, [%rd8+140];
	xor.b32  	%r1137, %r1137, %r794;
	ld.global.u32 	%r795, [%rd8+144];
	xor.b32  	%r1136, %r1136, %r795;
	ld.global.u32 	%r796, [%rd8+148];
	xor.b32  	%r1135, %r1135, %r796;
	ld.global.u32 	%r797, [%rd8+152];
	xor.b32  	%r1134, %r1134, %r797;
	ld.global.u32 	%r798, [%rd8+156];
	xor.b32  	%r1133, %r1133, %r798;
$L__BB0_58:
	and.b32  	%r800, %r741, 256;
	setp.eq.s32 	%p32, %r800, 0;
	@%p32 bra 	$L__BB0_60;
	ld.global.u32 	%r801, [%rd8+160];
	xor.b32  	%r1137, %r1137, %r801;
	ld.global.u32 	%r802, [%rd8+164];
	xor.b32  	%r1136, %r1136, %r802;
	ld.global.u32 	%r803, [%rd8+168];
	xor.b32  	%r1135, %r1135, %r803;
	ld.global.u32 	%r804, [%rd8+172];
	xor.b32  	%r1134, %r1134, %r804;
	ld.global.u32 	%r805, [%rd8+176];
	xor.b32  	%r1133, %r1133, %r805;
$L__BB0_60:
	and.b32  	%r807, %r741, 512;
	setp.eq.s32 	%p33, %r807, 0;
	@%p33 bra 	$L__BB0_62;
	ld.global.u32 	%r808, [%rd8+180];
	xor.b32  	%r1137, %r1137, %r808;
	ld.global.u32 	%r809, [%rd8+184];
	xor.b32  	%r1136, %r1136, %r809;
	ld.global.u32 	%r810, [%rd8+188];
	xor.b32  	%r1135, %r1135, %r810;
	ld.global.u32 	%r811, [%rd8+192];
	xor.b32  	%r1134, %r1134, %r811;
	ld.global.u32 	%r812, [%rd8+196];
	xor.b32  	%r1133, %r1133, %r812;
$L__BB0_62:
	and.b32  	%r814, %r741, 1024;
	setp.eq.s32 	%p34, %r814, 0;
	@%p34 bra 	$L__BB0_64;
	ld.global.u32 	%r815, [%rd8+200];
	xor.b32  	%r1137, %r1137, %r815;
	ld.global.u32 	%r816, [%rd8+204];
	xor.b32  	%r1136, %r1136, %r816;
	ld.global.u32 	%r817, [%rd8+208];
	xor.b32  	%r1135, %r1135, %r817;
	ld.global.u32 	%r818, [%rd8+212];
	xor.b32  	%r1134, %r1134, %r818;
	ld.global.u32 	%r819, [%rd8+216];
	xor.b32  	%r1133, %r1133, %r819;
$L__BB0_64:
	and.b32  	%r821, %r741, 2048;
	setp.eq.s32 	%p35, %r821, 0;
	@%p35 bra 	$L__BB0_66;
	ld.global.u32 	%r822, [%rd8+220];
	xor.b32  	%r1137, %r1137, %r822;
	ld.global.u32 	%r823, [%rd8+224];
	xor.b32  	%r1136, %r1136, %r823;
	ld.global.u32 	%r824, [%rd8+228];
	xor.b32  	%r1135, %r1135, %r824;
	ld.global.u32 	%r825, [%rd8+232];
	xor.b32  	%r1134, %r1134, %r825;
	ld.global.u32 	%r826, [%rd8+236];
	xor.b32  	%r1133, %r1133, %r826;
$L__BB0_66:
	and.b32  	%r828, %r741, 4096;
	setp.eq.s32 	%p36, %r828, 0;
	@%p36 bra 	$L__BB0_68;
	ld.global.u32 	%r829, [%rd8+240];
	xor.b32  	%r1137, %r1137, %r829;
	ld.global.u32 	%r830, [%rd8+244];
	xor.b32  	%r1136, %r1136, %r830;
	ld.global.u32 	%r831, [%rd8+248];
	xor.b32  	%r1135, %r1135, %r831;
	ld.global.u32 	%r832, [%rd8+252];
	xor.b32  	%r1134, %r1134, %r832;
	ld.global.u32 	%r833, [%rd8+256];
	xor.b32  	%r1133, %r1133, %r833;
$L__BB0_68:
	and.b32  	%r835, %r741, 8192;
	setp.eq.s32 	%p37, %r835, 0;
	@%p37 bra 	$L__BB0_70;
	ld.global.u32 	%r836, [%rd8+260];
	xor.b32  	%r1137, %r1137, %r836;
	ld.global.u32 	%r837, [%rd8+264];
	xor.b32  	%r1136, %r1136, %r837;
	ld.global.u32 	%r838, [%rd8+268];
	xor.b32  	%r1135, %r1135, %r838;
	ld.global.u32 	%r839, [%rd8+272];
	xor.b32  	%r1134, %r1134, %r839;
	ld.global.u32 	%r840, [%rd8+276];
	xor.b32  	%r1133, %r1133, %r840;
$L__BB0_70:
	and.b32  	%r842, %r741, 16384;
	setp.eq.s32 	%p38, %r842, 0;
	@%p38 bra 	$L__BB0_72;
	ld.global.u32 	%r843, [%rd8+280];
	xor.b32  	%r1137, %r1137, %r843;
	ld.global.u32 	%r844, [%rd8+284];
	xor.b32  	%r1136, %r1136, %r844;
	ld.global.u32 	%r845, [%rd8+288];
	xor.b32  	%r1135, %r1135, %r845;
	ld.global.u32 	%r846, [%rd8+292];
	xor.b32  	%r1134, %r1134, %r846;
	ld.global.u32 	%r847, [%rd8+296];
	xor.b32  	%r1133, %r1133, %r847;
$L__BB0_72:
	and.b32  	%r849, %r741, 32768;
	setp.eq.s32 	%p39, %r849, 0;
	@%p39 bra 	$L__BB0_74;
	ld.global.u32 	%r850, [%rd8+300];
	xor.b32  	%r1137, %r1137, %r850;
	ld.global.u32 	%r851, [%rd8+304];
	xor.b32  	%r1136, %r1136, %r851;
	ld.global.u32 	%r852, [%rd8+308];
	xor.b32  	%r1135, %r1135, %r852;
	ld.global.u32 	%r853, [%rd8+312];
	xor.b32  	%r1134, %r1134, %r853;
	ld.global.u32 	%r854, [%rd8+316];
	xor.b32  	%r1133, %r1133, %r854;
$L__BB0_74:
	add.s32 	%r1224, %r1224, 16;
	setp.ne.s32 	%p40, %r1224, 32;
	@%p40 bra 	$L__BB0_42;
	mad.lo.s32 	%r855, %r1218, -31, %r199;
	add.s32 	%r1218, %r855, 1;
	setp.ne.s32 	%p41, %r1218, 5;
	@%p41 bra 	$L__BB0_41;
	st.local.u32 	[%rd2+4], %r1137;
	st.local.v2.u32 	[%rd2+8], {%r1136, %r1135};
	st.local.v2.u32 	[%rd2+16], {%r1134, %r1133};
	setp.ne.s64 	%p42, %rd5, 3;
	@%p42 bra 	$L__BB0_114;
	mov.b32 	%r1133, 0;
	mov.u32 	%r1134, %r1133;
	mov.u32 	%r1135, %r1133;
	mov.u32 	%r1136, %r1133;
	mov.u32 	%r1137, %r1133;
	mov.u32 	%r1310, %r1133;
$L__BB0_78:
	mul.wide.u32 	%rd29, %r1310, 4;
	add.s64 	%rd30, %rd2, %rd29;
	ld.local.u32 	%r374, [%rd30+4];
	shl.b32 	%r375, %r1310, 5;
	mov.b32 	%r1316, 0;
$L__BB0_79:
	.pragma "nounroll";
	shr.u32 	%r858, %r374, %r1316;
	and.b32  	%r859, %r858, 1;
	setp.eq.b32 	%p43, %r859, 1;
	not.pred 	%p44, %p43;
	add.s32 	%r860, %r375, %r1316;
	mul.lo.s32 	%r861, %r860, 5;
	mul.wide.u32 	%rd31, %r861, 4;
	add.s64 	%rd9, %rd6, %rd31;
	@%p44 bra 	$L__BB0_81;
	ld.global.u32 	%r862, [%rd9];
	xor.b32  	%r1137, %r1137, %r862;
	ld.global.u32 	%r863, [%rd9+4];
	xor.b32  	%r1136, %r1136, %r863;
	ld.global.u32 	%r864, [%rd9+8];
	xor.b32  	%r1135, %r1135, %r864;
	ld.global.u32 	%r865, [%rd9+12];
	xor.b32  	%r1134, %r1134, %r865;
	ld.global.u32 	%r866, [%rd9+16];
	xor.b32  	%r1133, %r1133, %r866;
$L__BB0_81:
	and.b32  	%r868, %r858, 2;
	setp.eq.s32 	%p45, %r868, 0;
	@%p45 bra 	$L__BB0_83;
	ld.global.u32 	%r869, [%rd9+20];
	xor.b32  	%r1137, %r1137, %r869;
	ld.global.u32 	%r870, [%rd9+24];
	xor.b32  	%r1136, %r1136, %r870;
	ld.global.u32 	%r871, [%rd9+28];
	xor.b32  	%r1135, %r1135, %r871;
	ld.global.u32 	%r872, [%rd9+32];
	xor.b32  	%r1134, %r1134, %r872;
	ld.global.u32 	%r873, [%rd9+36];
	xor.b32  	%r1133, %r1133, %r873;
$L__BB0_83:
	and.b32  	%r875, %r858, 4;
	setp.eq.s32 	%p46, %r875, 0;
	@%p46 bra 	$L__BB0_85;
	ld.global.u32 	%r876, [%rd9+40];
	xor.b32  	%r1137, %r1137, %r876;
	ld.global.u32 	%r877, [%rd9+44];
	xor.b32  	%r1136, %r1136, %r877;
	ld.global.u32 	%r878, [%rd9+48];
	xor.b32  	%r1135, %r1135, %r878;
	ld.global.u32 	%r879, [%rd9+52];
	xor.b32  	%r1134, %r1134, %r879;
	ld.global.u32 	%r880, [%rd9+56];
	xor.b32  	%r1133, %r1133, %r880;
$L__BB0_85:
	and.b32  	%r882, %r858, 8;
	setp.eq.s32 	%p47, %r882, 0;
	@%p47 bra 	$L__BB0_87;
	ld.global.u32 	%r883, [%rd9+60];
	xor.b32  	%r1137, %r1137, %r883;
	ld.global.u32 	%r884, [%rd9+64];
	xor.b32  	%r1136, %r1136, %r884;
	ld.global.u32 	%r885, [%rd9+68];
	xor.b32  	%r1135, %r1135, %r885;
	ld.global.u32 	%r886, [%rd9+72];
	xor.b32  	%r1134, %r1134, %r886;
	ld.global.u32 	%r887, [%rd9+76];
	xor.b32  	%r1133, %r1133, %r887;
$L__BB0_87:
	and.b32  	%r889, %r858, 16;
	setp.eq.s32 	%p48, %r889, 0;
	@%p48 bra 	$L__BB0_89;
	ld.global.u32 	%r890, [%rd9+80];
	xor.b32  	%r1137, %r1137, %r890;
	ld.global.u32 	%r891, [%rd9+84];
	xor.b32  	%r1136, %r1136, %r891;
	ld.global.u32 	%r892, [%rd9+88];
	xor.b32  	%r1135, %r1135, %r892;
	ld.global.u32 	%r893, [%rd9+92];
	xor.b32  	%r1134, %r1134, %r893;
	ld.global.u32 	%r894, [%rd9+96];
	xor.b32  	%r1133, %r1133, %r894;
$L__BB0_89:
	and.b32  	%r896, %r858, 32;
	setp.eq.s32 	%p49, %r896, 0;
	@%p49 bra 	$L__BB0_91;
	ld.global.u32 	%r897, [%rd9+100];
	xor.b32  	%r1137, %r1137, %r897;
	ld.global.u32 	%r898, [%rd9+104];
	xor.b32  	%r1136, %r1136, %r898;
	ld.global.u32 	%r899, [%rd9+108];
	xor.b32  	%r1135, %r1135, %r899;
	ld.global.u32 	%r900, [%rd9+112];
	xor.b32  	%r1134, %r1134, %r900;
	ld.global.u32 	%r901, [%rd9+116];
	xor.b32  	%r1133, %r1133, %r901;
$L__BB0_91:
	and.b32  	%r903, %r858, 64;
	setp.eq.s32 	%p50, %r903, 0;
	@%p50 bra 	$L__BB0_93;
	ld.global.u32 	%r904, [%rd9+120];
	xor.b32  	%r1137, %r1137, %r904;
	ld.global.u32 	%r905, [%rd9+124];
	xor.b32  	%r1136, %r1136, %r905;
	ld.global.u32 	%r906, [%rd9+128];
	xor.b32  	%r1135, %r1135, %r906;
	ld.global.u32 	%r907, [%rd9+132];
	xor.b32  	%r1134, %r1134, %r907;
	ld.global.u32 	%r908, [%rd9+136];
	xor.b32  	%r1133, %r1133, %r908;
$L__BB0_93:
	and.b32  	%r910, %r858, 128;
	setp.eq.s32 	%p51, %r910, 0;
	@%p51 bra 	$L__BB0_95;
	ld.global.u32 	%r911, [%rd9+140];
	xor.b32  	%r1137, %r1137, %r911;
	ld.global.u32 	%r912, [%rd9+144];
	xor.b32  	%r1136, %r1136, %r912;
	ld.global.u32 	%r913, [%rd9+148];
	xor.b32  	%r1135, %r1135, %r913;
	ld.global.u32 	%r914, [%rd9+152];
	xor.b32  	%r1134, %r1134, %r914;
	ld.global.u32 	%r915, [%rd9+156];
	xor.b32  	%r1133, %r1133, %r915;
$L__BB0_95:
	and.b32  	%r917, %r858, 256;
	setp.eq.s32 	%p52, %r917, 0;
	@%p52 bra 	$L__BB0_97;
	ld.global.u32 	%r918, [%rd9+160];
	xor.b32  	%r1137, %r1137, %r918;
	ld.global.u32 	%r919, [%rd9+164];
	xor.b32  	%r1136, %r1136, %r919;
	ld.global.u32 	%r920, [%rd9+168];
	xor.b32  	%r1135, %r1135, %r920;
	ld.global.u32 	%r921, [%rd9+172];
	xor.b32  	%r1134, %r1134, %r921;
	ld.global.u32 	%r922, [%rd9+176];
	xor.b32  	%r1133, %r1133, %r922;
$L__BB0_97:
	and.b32  	%r924, %r858, 512;
	setp.eq.s32 	%p53, %r924, 0;
	@%p53 bra 	$L__BB0_99;
	ld.global.u32 	%r925, [%rd9+180];
	xor.b32  	%r1137, %r1137, %r925;
	ld.global.u32 	%r926, [%rd9+184];
	xor.b32  	%r1136, %r1136, %r926;
	ld.global.u32 	%r927, [%rd9+188];
	xor.b32  	%r1135, %r1135, %r927;
	ld.global.u32 	%r928, [%rd9+192];
	xor.b32  	%r1134, %r1134, %r928;
	ld.global.u32 	%r929, [%rd9+196];
	xor.b32  	%r1133, %r1133, %r929;
$L__BB0_99:
	and.b32  	%r931, %r858, 1024;
	setp.eq.s32 	%p54, %r931, 0;
	@%p54 bra 	$L__BB0_101;
	ld.global.u32 	%r932, [%rd9+200];
	xor.b32  	%r1137, %r1137, %r932;
	ld.global.u32 	%r933, [%rd9+204];
	xor.b32  	%r1136, %r1136, %r933;
	ld.global.u32 	%r934, [%rd9+208];
	xor.b32  	%r1135, %r1135, %r934;
	ld.global.u32 	%r935, [%rd9+212];
	xor.b32  	%r1134, %r1134, %r935;
	ld.global.u32 	%r936, [%rd9+216];
	xor.b32  	%r1133, %r1133, %r936;
$L__BB0_101:
	and.b32  	%r938, %r858, 2048;
	setp.eq.s32 	%p55, %r938, 0;
	@%p55 bra 	$L__BB0_103;
	ld.global.u32 	%r939, [%rd9+220];
	xor.b32  	%r1137, %r1137, %r939;
	ld.global.u32 	%r940, [%rd9+224];
	xor.b32  	%r1136, %r1136, %r940;
	ld.global.u32 	%r941, [%rd9+228];
	xor.b32  	%r1135, %r1135, %r941;
	ld.global.u32 	%r942, [%rd9+232];
	xor.b32  	%r1134, %r1134, %r942;
	ld.global.u32 	%r943, [%rd9+236];
	xor.b32  	%r1133, %r1133, %r943;
$L__BB0_103:
	and.b32  	%r945, %r858, 4096;
	setp.eq.s32 	%p56, %r945, 0;
	@%p56 bra 	$L__BB0_105;
	ld.global.u32 	%r946, [%rd9+240];
	xor.b32  	%r1137, %r1137, %r946;
	ld.global.u32 	%r947, [%rd9+244];
	xor.b32  	%r1136, %r1136, %r947;
	ld.global.u32 	%r948, [%rd9+248];
	xor.b32  	%r1135, %r1135, %r948;
	ld.global.u32 	%r949, [%rd9+252];
	xor.b32  	%r1134, %r1134, %r949;
	ld.global.u32 	%r950, [%rd9+256];
	xor.b32  	%r1133, %r1133, %r950;
$L__BB0_105:
	and.b32  	%r952, %r858, 8192;
	setp.eq.s32 	%p57, %r952, 0;
	@%p57 bra 	$L__BB0_107;
	ld.global.u32 	%r953, [%rd9+260];
	xor.b32  	%r1137, %r1137, %r953;
	ld.global.u32 	%r954, [%rd9+264];
	xor.b32  	%r1136, %r1136, %r954;
	ld.global.u32 	%r955, [%rd9+268];
	xor.b32  	%r1135, %r1135, %r955;
	ld.global.u32 	%r956, [%rd9+272];
	xor.b32  	%r1134, %r1134, %r956;
	ld.global.u32 	%r957, [%rd9+276];
	xor.b32  	%r1133, %r1133, %r957;
$L__BB0_107:
	and.b32  	%r959, %r858, 16384;
	setp.eq.s32 	%p58, %r959, 0;
	@%p58 bra 	$L__BB0_109;
	ld.global.u32 	%r960, [%rd9+280];
	xor.b32  	%r1137, %r1137, %r960;
	ld.global.u32 	%r961, [%rd9+284];
	xor.b32  	%r1136, %r1136, %r961;
	ld.global.u32 	%r962, [%rd9+288];
	xor.b32  	%r1135, %r1135, %r962;
	ld.global.u32 	%r963, [%rd9+292];
	xor.b32  	%r1134, %r1134, %r963;
	ld.global.u32 	%r964, [%rd9+296];
	xor.b32  	%r1133, %r1133, %r964;
$L__BB0_109:
	and.b32  	%r966, %r858, 32768;
	setp.eq.s32 	%p59, %r966, 0;
	@%p59 bra 	$L__BB0_111;
	ld.global.u32 	%r967, [%rd9+300];
	xor.b32  	%r1137, %r1137, %r967;
	ld.global.u32 	%r968, [%rd9+304];
	xor.b32  	%r1136, %r1136, %r968;
	ld.global.u32 	%r969, [%rd9+308];
	xor.b32  	%r1135, %r1135, %r969;
	ld.global.u32 	%r970, [%rd9+312];
	xor.b32  	%r1134, %r1134, %r970;
	ld.global.u32 	%r971, [%rd9+316];
	xor.b32  	%r1133, %r1133, %r971;
$L__BB0_111:
	add.s32 	%r1316, %r1316, 16;
	setp.ne.s32 	%p60, %r1316, 32;
	@%p60 bra 	$L__BB0_79;
	mad.lo.s32 	%r972, %r1310, -31, %r375;
	add.s32 	%r1310, %r972, 1;
	setp.ne.s32 	%p61, %r1310, 5;
	@%p61 bra 	$L__BB0_78;
	st.local.u32 	[%rd2+4], %r1137;
	st.local.v2.u32 	[%rd2+8], {%r1136, %r1135};
	st.local.v2.u32 	[%rd2+16], {%r1134, %r1133};
$L__BB0_114:
	shr.u64 	%rd81, %rd4, 2;
	add.s32 	%r1120, %r1120, 1;
	setp.gt.u64 	%p62, %rd4, 3;
	@%p62 bra 	$L__BB0_2;
$L__BB0_115:
	setp.ge.s32 	%p63, %r1, %r613;
	@%p63 bra 	$L__BB0_135;
	add.u64 	%rd11, %SPL, 64;
	add.u64 	%rd33, %SP, 0;
	add.u64 	%rd34, %SPL, 0;
	shr.u32 	%r974, %r1137, 2;
	xor.b32  	%r975, %r974, %r1137;
	shl.b32 	%r976, %r1133, 4;
	shl.b32 	%r977, %r975, 1;
	xor.b32  	%r978, %r977, %r976;
	xor.b32  	%r979, %r978, %r975;
	xor.b32  	%r1426, %r979, %r1133;
	add.s32 	%r980, %r4, %r1426;
	add.s32 	%r981, %r980, 362437;
	shr.u32 	%r982, %r1136, 2;
	xor.b32  	%r983, %r982, %r1136;
	shl.b32 	%r984, %r1426, 4;
	shl.b32 	%r985, %r983, 1;
	xor.b32  	%r986, %r985, %r984;
	xor.b32  	%r987, %r986, %r983;
	xor.b32  	%r1425, %r987, %r1426;
	add.s32 	%r1424, %r4, 724874;
	add.s32 	%r988, %r1425, %r1424;
	cvt.u64.u32 	%rd35, %r981;
	mul.wide.u32 	%rd36, %r988, 2097152;
	xor.b64  	%rd37, %rd36, %rd35;
	cvt.rn.f64.u64 	%fd7, %rd37;
	fma.rn.f64 	%fd1, %fd7, 0d3CA0000000000000, 0d3C90000000000000;
	st.local.u32 	[%rd34], %r1;
	st.local.f64 	[%rd34+8], %fd1;
	mov.u64 	%rd38, $str;
	cvta.global.u64 	%rd39, %rd38;
	{ // callseq 0, 0
	.param .b64 param0;
	st.param.b64 	[param0], %rd39;
	.param .b64 param1;
	st.param.b64 	[param1], %rd33;
	.param .b32 retval0;
	call.uni (retval0), 
	vprintf, 
	(
	param0, 
	param1
	);
	ld.param.b32 	%r989, [retval0];
	} // callseq 0
	setp.lt.s32 	%p64, %r614, 1;
	mov.b32 	%r1408, 0;
	@%p64 bra 	$L__BB0_121;
	ld.param.u64 	%rd79, [_Z12CDF_SamplingPdS_S_iii_param_0];
	mul.lo.s32 	%r558, %r614, %r1;
	cvta.to.global.u64 	%rd12, %rd79;
	mov.f64 	%fd24, 0d0000000000000000;
	mov.b32 	%r1407, 0;
$L__BB0_118:
	add.s32 	%r992, %r1407, %r558;
	mul.wide.u32 	%rd40, %r992, 8;
	add.s64 	%rd41, %rd12, %rd40;
	ld.global.f64 	%fd9, [%rd41];
	add.f64 	%fd24, %fd24, %fd9;
	setp.gtu.f64 	%p65, %fd1, %fd24;
	@%p65 bra 	$L__BB0_120;
	st.local.v2.u32 	[%rd11], {%r1, %r1407};
	mov.u64 	%rd42, $str$1;
	cvta.global.u64 	%rd43, %rd42;
	add.u64 	%rd44, %SP, 64;
	{ // callseq 1, 0
	.param .b64 param0;
	st.param.b64 	[param0], %rd43;
	.param .b64 param1;
	st.param.b64 	[param1], %rd44;
	.param .b32 retval0;
	call.uni (retval0), 
	vprintf, 
	(
	param0, 
	param1
	);
	ld.param.b32 	%r993, [retval0];
	} // callseq 1
	mov.u32 	%r1408, %r1407;
	bra.uni 	$L__BB0_121;
$L__BB0_120:
	add.s32 	%r1407, %r1407, 1;
	setp.ne.s32 	%p66, %r1407, %r614;
	mov.b32 	%r1408, 0;
	@%p66 bra 	$L__BB0_118;
$L__BB0_121:
	setp.eq.s32 	%p67, %r1408, 0;
	@%p67 bra 	$L__BB0_135;
	setp.lt.s32 	%p68, %r615, 1;
	@%p68 bra 	$L__BB0_129;
	ld.param.u64 	%rd80, [_Z12CDF_SamplingPdS_S_iii_param_2];
	cvta.to.global.u64 	%rd13, %rd16;
	cvta.to.global.u64 	%rd14, %rd80;
	mul.lo.s32 	%r562, %r614, %r1;
	mul.lo.s32 	%r563, %r615, %r1;
	mov.b32 	%r1415, 0;
	add.u64 	%rd71, %SP, 0;
	mov.u64 	%rd76, $str$2;
	add.u64 	%rd78, %SP, 64;
$L__BB0_124:
	mov.u32 	%r569, %r1135;
	mov.u32 	%r568, %r1134;
	mov.u32 	%r1135, %r1133;
	mov.u32 	%r1134, %r1426;
	mov.u32 	%r1133, %r1425;
	shr.u32 	%r1093, %r569, 2;
	xor.b32  	%r1094, %r1093, %r569;
	shl.b32 	%r1095, %r1133, 4;
	shl.b32 	%r1096, %r1094, 1;
	xor.b32  	%r1097, %r1096, %r1095;
	xor.b32  	%r1098, %r1097, %r1094;
	xor.b32  	%r1426, %r1098, %r1133;
	add.s32 	%r1099, %r1424, %r1426;
	add.s32 	%r1100, %r1099, 362437;
	shr.u32 	%r1101, %r568, 2;
	xor.b32  	%r1102, %r1101, %r568;
	shl.b32 	%r1103, %r1426, 4;
	shl.b32 	%r1104, %r1102, 1;
	xor.b32  	%r1105, %r1104, %r1103;
	xor.b32  	%r1106, %r1105, %r1102;
	xor.b32  	%r1425, %r1106, %r1426;
	add.s32 	%r1424, %r1424, 724874;
	add.s32 	%r1107, %r1425, %r1424;
	cvt.u64.u32 	%rd66, %r1100;
	mul.wide.u32 	%rd67, %r1107, 2097152;
	xor.b64  	%rd68, %rd67, %rd66;
	cvt.rn.f64.u64 	%fd21, %rd68;
	fma.rn.f64 	%fd4, %fd21, 0d3CA0000000000000, 0d3C90000000000000;
	st.local.u32 	[%rd1], %r1;
	st.local.f64 	[%rd1+8], %fd4;
	cvta.global.u64 	%rd70, %rd38;
	{ // callseq 7, 0
	.param .b64 param0;
	st.param.b64 	[param0], %rd70;
	.param .b64 param1;
	st.param.b64 	[param1], %rd71;
	.param .b32 retval0;
	call.uni (retval0), 
	vprintf, 
	(
	param0, 
	param1
	);
	ld.param.b32 	%r1108, [retval0];
	} // callseq 7
	mov.f64 	%fd25, 0d0000000000000000;
	mov.b32 	%r1416, 0;
$L__BB0_125:
	add.s32 	%r1110, %r1416, %r563;
	mul.wide.u32 	%rd72, %r1110, 8;
	add.s64 	%rd73, %rd13, %rd72;
	ld.global.f64 	%fd22, [%rd73];
	add.f64 	%fd25, %fd25, %fd22;
	setp.gtu.f64 	%p73, %fd4, %fd25;
	@%p73 bra 	$L__BB0_127;
	cvt.rn.f64.u32 	%fd23, %r1416;
	add.s32 	%r1111, %r1415, %r562;
	mul.wide.s32 	%rd74, %r1111, 8;
	add.s64 	%rd75, %rd14, %rd74;
	st.global.f64 	[%rd75], %fd23;
	add.s32 	%r1112, %r1415, 1;
	st.local.v2.u32 	[%rd11], {%r1, %r1112};
	st.local.u32 	[%rd11+8], %r1416;
	cvta.global.u64 	%rd77, %rd76;
	{ // callseq 8, 0
	.param .b64 param0;
	st.param.b64 	[param0], %rd77;
	.param .b64 param1;
	st.param.b64 	[param1], %rd78;
	.param .b32 retval0;
	call.uni (retval0), 
	vprintf, 
	(
	param0, 
	param1
	);
	ld.param.b32 	%r1113, [retval0];
	} // callseq 8
	bra.uni 	$L__BB0_128;
$L__BB0_127:
	add.s32 	%r1416, %r1416, 1;
	setp.ne.s32 	%p74, %r1416, %r615;
	@%p74 bra 	$L__BB0_125;
$L__BB0_128:
	add.s32 	%r1415, %r1415, 1;
	setp.eq.s32 	%p75, %r1415, %r1408;
	@%p75 bra 	$L__BB0_135;
	bra.uni 	$L__BB0_124;
$L__BB0_129:
	and.b32  	%r577, %r1408, 3;
	setp.lt.u32 	%p69, %r1408, 4;
	@%p69 bra 	$L__BB0_132;
	mul.lo.s32 	%r996, %r3, 1703105765;
	sub.s32 	%r997, %r2, %r996;
	add.s32 	%r1418, %r997, 10239611;
	and.b32  	%r998, %r1408, -4;
	neg.s32 	%r1417, %r998;
	add.u64 	%rd50, %SP, 0;
$L__BB0_131:
	mov.u32 	%r1424, %r1418;
	shr.u32 	%r999, %r1135, 2;
	xor.b32  	%r1000, %r999, %r1135;
	shl.b32 	%r1001, %r1425, 4;
	shl.b32 	%r1002, %r1000, 1;
	xor.b32  	%r1003, %r1002, %r1001;
	xor.b32  	%r1004, %r1003, %r1000;
	xor.b32  	%r1005, %r1004, %r1425;
	add.s32 	%r1006, %r1424, -2899496;
	add.s32 	%r1007, %r1006, %r1005;
	add.s32 	%r1008, %r1007, 362437;
	shr.u32 	%r1009, %r1134, 2;
	xor.b32  	%r1010, %r1009, %r1134;
	shl.b32 	%r1011, %r1005, 4;
	shl.b32 	%r1012, %r1010, 1;
	xor.b32  	%r1013, %r1012, %r1011;
	xor.b32  	%r1014, %r1013, %r1010;
	xor.b32  	%r1015, %r1014, %r1005;
	add.s32 	%r1016, %r1006, %r1015;
	add.s32 	%r1017, %r1016, 724874;
	cvt.u64.u32 	%rd45, %r1008;
	mul.wide.u32 	%rd46, %r1017, 2097152;
	xor.b64  	%rd47, %rd46, %rd45;
	cvt.rn.f64.u64 	%fd10, %rd47;
	fma.rn.f64 	%fd11, %fd10, 0d3CA0000000000000, 0d3C90000000000000;
	st.local.u32 	[%rd1], %r1;
	st.local.f64 	[%rd1+8], %fd11;
	cvta.global.u64 	%rd49, %rd38;
	{ // callseq 2, 0
	.param .b64 param0;
	st.param.b64 	[param0], %rd49;
	.param .b64 param1;
	st.param.b64 	[param1], %rd50;
	.param .b32 retval0;
	call.uni (retval0), 
	vprintf, 
	(
	param0, 
	param1
	);
	ld.param.b32 	%r1018, [retval0];
	} // callseq 2
	shr.u32 	%r1020, %r1133, 2;
	xor.b32  	%r1021, %r1020, %r1133;
	shl.b32 	%r1022, %r1015, 4;
	shl.b32 	%r1023, %r1021, 1;
	xor.b32  	%r1024, %r1023, %r1022;
	xor.b32  	%r1025, %r1024, %r1021;
	xor.b32  	%r1026, %r1025, %r1015;
	add.s32 	%r1027, %r1006, %r1026;
	add.s32 	%r1028, %r1027, 1087311;
	shr.u32 	%r1029, %r1426, 2;
	xor.b32  	%r1030, %r1029, %r1426;
	shl.b32 	%r1031, %r1026, 4;
	shl.b32 	%r1032, %r1030, 1;
	xor.b32  	%r1033, %r1032, %r1031;
	xor.b32  	%r1034, %r1033, %r1030;
	xor.b32  	%r1135, %r1034, %r1026;
	add.s32 	%r1035, %r1006, %r1135;
	add.s32 	%r1036, %r1035, 1449748;
	cvt.u64.u32 	%rd51, %r1028;
	mul.wide.u32 	%rd52, %r1036, 2097152;
	xor.b64  	%rd53, %rd52, %rd51;
	cvt.rn.f64.u64 	%fd12, %rd53;
	fma.rn.f64 	%fd13, %fd12, 0d3CA0000000000000, 0d3C90000000000000;
	st.local.u32 	[%rd1], %r1;
	st.local.f64 	[%rd1+8], %fd13;
	{ // callseq 3, 0
	.param .b64 param0;
	st.param.b64 	[param0], %rd49;
	.param .b64 param1;
	st.param.b64 	[param1], %rd50;
	.param .b32 retval0;
	call.uni (retval0), 
	vprintf, 
	(
	param0, 
	param1
	);
	ld.param.b32 	%r1037, [retval0];
	} // callseq 3
	shr.u32 	%r1039, %r1425, 2;
	xor.b32  	%r1040, %r1039, %r1425;
	shl.b32 	%r1041, %r1135, 4;
	shl.b32 	%r1042, %r1040, 1;
	xor.b32  	%r1043, %r1042, %r1041;
	xor.b32  	%r1044, %r1043, %r1040;
	xor.b32  	%r1134, %r1044, %r1135;
	add.s32 	%r1045, %r1006, %r1134;
	add.s32 	%r1046, %r1045, 1812185;
	shr.u32 	%r1047, %r1005, 2;
	xor.b32  	%r1048, %r1047, %r1005;
	shl.b32 	%r1049, %r1134, 4;
	shl.b32 	%r1050, %r1048, 1;
	xor.b32  	%r1051, %r1050, %r1049;
	xor.b32  	%r1052, %r1051, %r1048;
	xor.b32  	%r1133, %r1052, %r1134;
	add.s32 	%r1053, %r1006, %r1133;
	add.s32 	%r1054, %r1053, 2174622;
	cvt.u64.u32 	%rd54, %r1046;
	mul.wide.u32 	%rd55, %r1054, 2097152;
	xor.b64  	%rd56, %rd55, %rd54;
	cvt.rn.f64.u64 	%fd14, %rd56;
	fma.rn.f64 	%fd15, %fd14, 0d3CA0000000000000, 0d3C90000000000000;
	st.local.u32 	[%rd1], %r1;
	st.local.f64 	[%rd1+8], %fd15;
	{ // callseq 4, 0
	.param .b64 param0;
	st.param.b64 	[param0], %rd49;
	.param .b64 param1;
	st.param.b64 	[param1], %rd50;
	.param .b32 retval0;
	call.uni (retval0), 
	vprintf, 
	(
	param0, 
	param1
	);
	ld.param.b32 	%r1055, [retval0];
	} // callseq 4
	shr.u32 	%r1057, %r1015, 2;
	xor.b32  	%r1058, %r1057, %r1015;
	shl.b32 	%r1059, %r1133, 4;
	shl.b32 	%r1060, %r1058, 1;
	xor.b32  	%r1061, %r1060, %r1059;
	xor.b32  	%r1062, %r1061, %r1058;
	xor.b32  	%r1426, %r1062, %r1133;
	add.s32 	%r1063, %r1006, %r1426;
	add.s32 	%r1064, %r1063, 2537059;
	shr.u32 	%r1065, %r1026, 2;
	xor.b32  	%r1066, %r1065, %r1026;
	shl.b32 	%r1067, %r1426, 4;
	shl.b32 	%r1068, %r1066, 1;
	xor.b32  	%r1069, %r1068, %r1067;
	xor.b32  	%r1070, %r1069, %r1066;
	xor.b32  	%r1425, %r1070, %r1426;
	add.s32 	%r1071, %r1425, %r1424;
	cvt.u64.u32 	%rd57, %r1064;
	mul.wide.u32 	%rd58, %r1071, 2097152;
	xor.b64  	%rd59, %rd58, %rd57;
	cvt.rn.f64.u64 	%fd16, %rd59;
	fma.rn.f64 	%fd17, %fd16, 0d3CA0000000000000, 0d3C90000000000000;
	st.local.u32 	[%rd1], %r1;
	st.local.f64 	[%rd1+8], %fd17;
	{ // callseq 5, 0
	.param .b64 param0;
	st.param.b64 	[param0], %rd49;
	.param .b64 param1;
	st.param.b64 	[param1], %rd50;
	.param .b32 retval0;
	call.uni (retval0), 
	vprintf, 
	(
	param0, 
	param1
	);
	ld.param.b32 	%r1072, [retval0];
	} // callseq 5
	add.s32 	%r1418, %r1424, 2899496;
	add.s32 	%r1417, %r1417, 4;
	setp.ne.s32 	%p70, %r1417, 0;
	@%p70 bra 	$L__BB0_131;
$L__BB0_132:
	setp.eq.s32 	%p71, %r577, 0;
	@%p71 bra 	$L__BB0_135;
	add.s32 	%r1431, %r1424, 724874;
	neg.s32 	%r1430, %r577;
	add.u64 	%rd65, %SP, 0;
$L__BB0_134:
	.pragma "nounroll";
	mov.u32 	%r606, %r1133;
	mov.u32 	%r605, %r1426;
	mov.u32 	%r1133, %r1425;
	shr.u32 	%r1074, %r1135, 2;
	xor.b32  	%r1075, %r1074, %r1135;
	shl.b32 	%r1076, %r1133, 4;
	shl.b32 	%r1077, %r1075, 1;
	xor.b32  	%r1078, %r1077, %r1076;
	xor.b32  	%r1079, %r1078, %r1075;
	xor.b32  	%r1426, %r1079, %r1133;
	add.s32 	%r1080, %r1431, %r1426;
	add.s32 	%r1081, %r1080, -362437;
	shr.u32 	%r1082, %r1134, 2;
	xor.b32  	%r1083, %r1082, %r1134;
	shl.b32 	%r1084, %r1426, 4;
	shl.b32 	%r1085, %r1083, 1;
	xor.b32  	%r1086, %r1085, %r1084;
	xor.b32  	%r1087, %r1086, %r1083;
	xor.b32  	%r1425, %r1087, %r1426;
	add.s32 	%r1088, %r1431, %r1425;
	cvt.u64.u32 	%rd60, %r1081;
	mul.wide.u32 	%rd61, %r1088, 2097152;
	xor.b64  	%rd62, %rd61, %rd60;
	cvt.rn.f64.u64 	%fd18, %rd62;
	fma.rn.f64 	%fd19, %fd18, 0d3CA0000000000000, 0d3C90000000000000;
	st.local.u32 	[%rd1], %r1;
	st.local.f64 	[%rd1+8], %fd19;
	cvta.global.u64 	%rd64, %rd38;
	{ // callseq 6, 0
	.param .b64 param0;
	st.param.b64 	[param0], %rd64;
	.param .b64 param1;
	st.param.b64 	[param1], %rd65;
	.param .b32 retval0;
	call.uni (retval0), 
	vprintf, 
	(
	param0, 
	param1
	);
	ld.param.b32 	%r1089, [retval0];
	} // callseq 6
	add.s32 	%r1431, %r1431, 724874;
	add.s32 	%r1430, %r1430, 1;
	setp.ne.s32 	%p72, %r1430, 0;
	mov.u32 	%r1134, %r605;
	mov.u32 	%r1135, %r606;
	@%p72 bra 	$L__BB0_134;
$L__BB0_135:
	ret;

}


// ===== COMPILED SASS (sm_100) =====

	.target	sm_100

	.elftype	@"ET_EXEC"


//--------------------- .note.nv.tkinfo           --------------------------
	.section	.note.nv.tkinfo,"",@"SHT_NOTE"
	.sectionflags	@"SHF_NOTE_NV_TKINFO"
	.tkinfo
        /*0018*/ 	.word	0x00000002
        /*0030*/ 	.string	""
        /*0030*/ 	.string	"ptxas"
        /*0030*/ 	.string	"Cuda compilation tools, release 13.0, V13.0.88"
        /*0030*/ 	.string	"Build cuda_13.0.r13.0/compiler.36424714_0"
        /*0030*/ 	.string	"-arch sm_100 -m 64 "



//--------------------- .note.nv.cuinfo           --------------------------
	.section	.note.nv.cuinfo,"",@"SHT_NOTE"
	.sectionflags	@"SHF_NOTE_NV_CUINFO"
        /*0018*/ 	.short	0x0002
        /*001a*/ 	.short	0x0064
        /*001c*/ 	.short	0x0082
	.zero		2


//--------------------- .nv.info                  --------------------------
	.section	.nv.info,"",@"SHT_CUDA_INFO"
	.align	4


	//----- nvinfo : EIATTR_REGCOUNT
	.align		4
        /*0000*/ 	.byte	0x04, 0x2f
        /*0002*/ 	.short	(.L_13 - .L_12)
	.align		4
.L_12:
        /*0004*/ 	.word	index@(_Z12CDF_SamplingPdS_S_iii)
        /*0008*/ 	.word	0x00000023


	//----- nvinfo : EIATTR_FRAME_SIZE
	.align		4
.L_13:
        /*000c*/ 	.byte	0x04, 0x11
        /*000e*/ 	.short	(.L_15 - .L_14)
	.align		4
.L_14:
        /*0010*/ 	.word	index@(_Z12CDF_SamplingPdS_S_iii)
        /*0014*/ 	.word	0x00000050


	//----- nvinfo : EIATTR_MIN_STACK_SIZE
	.align		4
.L_15:
        /*0018*/ 	.byte	0x04, 0x12
        /*001a*/ 	.short	(.L_17 - .L_16)
	.align		4
.L_16:
        /*001c*/ 	.word	index@(_Z12CDF_SamplingPdS_S_iii)
        /*0020*/ 	.word	0x00000050
.L_17:


//--------------------- .nv.compat                --------------------------
	.section	.nv.compat,"",@"SHT_CUDA_COMPAT_INFO"
	.align	4
        /*0000*/ 	.byte	0x02, 0x09, 0x00, 0x00, 0x02, 0x02, 0x01, 0x00, 0x02, 0x05, 0x05, 0x00, 0x03, 0x07, 0x01, 0x01
        /*0010*/ 	.byte	0x02, 0x03, 0x00, 0x00, 0x02, 0x06, 0x01, 0x00, 0x04, 0x0b, 0x08, 0x00, 0x01, 0x00, 0x00, 0x00
        /*0020*/ 	.byte	0x00, 0x00, 0x00, 0x00


//--------------------- .nv.info._Z12CDF_SamplingPdS_S_iii --------------------------
	.section	.nv.info._Z12CDF_SamplingPdS_S_iii,"",@"SHT_CUDA_INFO"
	.sectionflags	@""
	.align	4


	//----- nvinfo : EIATTR_CUDA_API_VERSION
	.align		4
        /*0000*/ 	.byte	0x04, 0x37
        /*0002*/ 	.short	(.L_19 - .L_18)
.L_18:
        /*0004*/ 	.word	0x00000082


	//----- nvinfo : EIATTR_KPARAM_INFO
	.align		4
.L_19:
        /*0008*/ 	.byte	0x04, 0x17
        /*000a*/ 	.short	(.L_21 - .L_20)
.L_20:
        /*000c*/ 	.word	0x00000000
        /*0010*/ 	.short	0x0005
        /*0012*/ 	.short	0x0020
        /*0014*/ 	.byte	0x00, 0xf0, 0x11, 0x00


	//----- nvinfo : EIATTR_KPARAM_INFO
	.align		4
.L_21:
        /*0018*/ 	.byte	0x04, 0x17
        /*001a*/ 	.short	(.L_23 - .L_22)
.L_22:
        /*001c*/ 	.word	0x00000000
        /*0020*/ 	.short	0x0004
        /*0022*/ 	.short	0x001c
        /*0024*/ 	.byte	0x00, 0xf0, 0x11, 0x00


	//----- nvinfo : EIATTR_KPARAM_INFO
	.align		4
.L_23:
        /*0028*/ 	.byte	0x04, 0x17
        /*002a*/ 	.short	(.L_25 - .L_24)
.L_24:
        /*002c*/ 	.word	0x00000000
        /*0030*/ 	.short	0x0003
        /*0032*/ 	.short	0x0018
        /*0034*/ 	.byte	0x00, 0xf0, 0x11, 0x00


	//----- nvinfo : EIATTR_KPARAM_INFO
	.align		4
.L_25:
        /*0038*/ 	.byte	0x04, 0x17
        /*003a*/ 	.short	(.L_27 - .L_26)
.L_26:
        /*003c*/ 	.word	0x00000000
        /*0040*/ 	.short	0x0002
        /*0042*/ 	.short	0x0010
        /*0044*/ 	.byte	0x00, 0xf5, 0x21, 0x00


	//----- nvinfo : EIATTR_KPARAM_INFO
	.align		4
.L_27:
        /*0048*/ 	.byte	0x04, 0x17
        /*004a*/ 	.short	(.L_29 - .L_28)
.L_28:
        /*004c*/ 	.word	0x00000000
        /*0050*/ 	.short	0x0001
        /*0052*/ 	.short	0x0008
        /*0054*/ 	.byte	0x00, 0xf5, 0x21, 0x00


	//----- nvinfo : EIATTR_KPARAM_INFO
	.align		4
.L_29:
        /*0058*/ 	.byte	0x04, 0x17
        /*005a*/ 	.short	(.L_31 - .L_30)
.L_30:
        /*005c*/ 	.word	0x00000000
        /*0060*/ 	.short	0x0000
        /*0062*/ 	.short	0x0000
        /*0064*/ 	.byte	0x00, 0xf5, 0x21, 0x00


	//----- nvinfo : EIATTR_SPARSE_MMA_MASK
	.align		4
.L_31:
        /*0068*/ 	.byte	0x03, 0x50
        /*006a*/ 	.short	0x0000


	//----- nvinfo : EIATTR_MAXREG_COUNT
	.align		4
        /*006c*/ 	.byte	0x03, 0x1b
        /*006e*/ 	.short	0x00ff


	//----- nvinfo : EIATTR_EXTERNS
	.align		4
        /*0070*/ 	.byte	0x04, 0x0f
        /*0072*/ 	.short	(.L_33 - .L_32)


	//   ....[0]....
	.align		4
.L_32:
        /*0074*/ 	.word	index@(vprintf)


	//----- nvinfo : EIATTR_MERCURY_ISA_VERSION
	.align		4
.L_33:
        /*0078*/ 	.byte	0x03, 0x5f
        /*007a*/ 	.short	0x0101


	//----- nvinfo : EIATTR_VRC_CTA_INIT_COUNT
	.align		4
        /*007c*/ 	.byte	0x02, 0x4a
	.zero		1
	.zero		1


	//----- nvinfo : EIATTR_SYSCALL_OFFSETS
	.align		4
        /*0080*/ 	.byte	0x04, 0x46
        /*0082*/ 	.short	(.L_35 - .L_34)


	//   ....[0]....
.L_34:
        /*0084*/ 	.word	0x000028e0


	//   ....[1]....
        /*0088*/ 	.word	0x00002ad0


	//   ....[2]....
        /*008c*/ 	.word	0x00002db0


	//   ....[3]....
        /*0090*/ 	.word	0x00002fc0


	//   ....[4]....
        /*0094*/ 	.word	0x000032c0


	//   ....[5]....
        /*0098*/ 	.word	0x000034a0


	//   ....[6]....
        /*009c*/ 	.word	0x00003680


	//   ....[7]....
        /*00a0*/ 	.word	0x00003860


	//   ....[8]....
        /*00a4*/ 	.word	0x00003b40


	//----- nvinfo : EIATTR_EXIT_INSTR_OFFSETS
	.align		4
.L_35:
        /*00a8*/ 	.byte	0x04, 0x1c
        /*00aa*/ 	.short	(.L_37 - .L_36)


	//   ....[0]....
.L_36:
        /*00ac*/ 	.word	0x000026d0


	//   ....[1]....
        /*00b0*/ 	.word	0x00002b00


	//   ....[2]....
        /*00b4*/ 	.word	0x00003000


	//   ....[3]....
        /*00b8*/ 	.word	0x000038c0


	//   ....[4]....
        /*00bc*/ 	.word	0x00003b90


	//----- nvinfo : EIATTR_CRS_STACK_SIZE
	.align		4
.L_37:
        /*00c0*/ 	.byte	0x04, 0x1e
        /*00c2*/ 	.short	(.L_39 - .L_38)
.L_38:
        /*00c4*/ 	.word	0x00000000


	//----- nvinfo : EIATTR_CBANK_PARAM_SIZE
	.align		4
.L_39:
        /*00c8*/ 	.byte	0x03, 0x19
        /*00ca*/ 	.short	0x0024


	//----- nvinfo : EIATTR_PARAM_CBANK
	.align		4
        /*00cc*/ 	.byte	0x04, 0x0a
        /*00ce*/ 	.short	(.L_41 - .L_40)
	.align		4
.L_40:
        /*00d0*/ 	.word	index@(.nv.constant0._Z12CDF_SamplingPdS_S_iii)
        /*00d4*/ 	.short	0x0380
        /*00d6*/ 	.short	0x0024


	//----- nvinfo : EIATTR_SW_WAR
	.align		4
.L_41:
        /*00d8*/ 	.byte	0x04, 0x36
        /*00da*/ 	.short	(.L_43 - .L_42)
.L_42:
        /*00dc*/ 	.word	0x00000008
.L_43:


//--------------------- .nv.callgraph             --------------------------
	.section	.nv.callgraph,"",@"SHT_CUDA_CALLGRAPH"
	.align	4
	.sectionentsize	8
	.align		4
        /*0000*/ 	.word	0x00000000
	.align		4
        /*0004*/ 	.word	0xffffffff
	.align		4
        /*0008*/ 	.word	index@(_Z12CDF_SamplingPdS_S_iii)
	.align		4
        /*000c*/ 	.word	index@(vprintf)
	.align		4
        /*0010*/ 	.word	0x00000000
	.align		4
        /*0014*/ 	.word	0xfffffffe
	.align		4
        /*0018*/ 	.word	0x00000000
	.align		4
        /*001c*/ 	.word	0xfffffffd
	.align		4
        /*0020*/ 	.word	0x00000000
	.align		4
        /*0024*/ 	.word	0xfffffffc


//--------------------- .nv.constant4             --------------------------
	.section	.nv.constant4,"a",@progbits
	.align	8
	.align		8
.nv.constant4:
        /*0000*/ 	.dword	vprintf
	.align		8
        /*0008*/ 	.dword	precalc_xorwow_matrix
	.align		8
        /*0010*/ 	.dword	precalc_xorwow_offset_matrix
	.align		8
        /*0018*/ 	.dword	mrg32k3aM1
	.align		8
        /*0020*/ 	.dword	mrg32k3aM2
	.align		8
        /*0028*/ 	.dword	mrg32k3aM1SubSeq
	.align		8
        /*0030*/ 	.dword	mrg32k3aM2SubSeq
	.align		8
        /*0038*/ 	.dword	mrg32k3aM1Seq
	.align		8
        /*0040*/ 	.dword	mrg32k3aM2Seq
	.align		8
        /*0048*/ 	.dword	$str
	.align		8
        /*0050*/ 	.dword	$str$1
	.align		8
        /*0058*/ 	.dword	$str$2


//--------------------- .nv.constant3             --------------------------
	.section	.nv.constant3,"a",@progbits
	.align	8
.nv.constant3:
	.type		__cr_lgamma_table,@object
	.size		__cr_lgamma_table,(.L_8 - __cr_lgamma_table)
__cr_lgamma_table:
        /*0000*/ 	.byte	0x00, 0x00, 0x00, 0x00, 0x00, 0x00, 0x00, 0x00, 0x00, 0x00, 0x00, 0x00, 0x00, 0x00, 0x00, 0x00
        /*0010*/ 	.byte	0xef, 0x39, 0xfa, 0xfe, 0x42, 0x2e, 0xe6, 0x3f, 0x02, 0x20, 0x2a, 0xfa, 0x0b, 0xab, 0xfc, 0x3f
        /*0020*/ 	.byte	0xf9, 0x2c, 0x92, 0x7c, 0xa7, 0x6c, 0x09, 0x40, 0xc9, 0x79, 0x44, 0x3c, 0x64, 0x26, 0x13, 0x40
        /*0030*/ 	.byte	0xca, 0x01, 0xcf, 0x3a, 0x27, 0x51, 0x1a, 0x40, 0x30, 0xcc, 0x2d, 0xf3, 0xe1, 0x0c, 0x21, 0x40
        /*0040*/ 	.byte	0x0d, 0xb7, 0xfc, 0x82, 0x8e, 0x35, 0x25, 0x40
.L_8:


//--------------------- .text._Z12CDF_SamplingPdS_S_iii --------------------------
	.section	.text._Z12CDF_SamplingPdS_S_iii,"ax",@progbits
	.align	128
        .global         _Z12CDF_SamplingPdS_S_iii
        .type           _Z12CDF_SamplingPdS_S_iii,@function
        .size           _Z12CDF_SamplingPdS_S_iii,(.L_x_33 - _Z12CDF_SamplingPdS_S_iii)
        .other          _Z12CDF_SamplingPdS_S_iii,@"STO_CUDA_ENTRY STV_DEFAULT"
_Z12CDF_SamplingPdS_S_iii:
.text._Z12CDF_SamplingPdS_S_iii:
[----:B------:R-:W0:Y:S01]  /*0000*/  LDC R1, c[0x0][0x37c] ;  /* 0x0000df00ff017b82 */ /* 0x000e220000000800 */
[----:B------:R-:W1:Y:S01]  /*0010*/  LDCU UR4, c[0x0][0x2f8] ;  /* 0x00005f00ff0477ac */ /* 0x000e620008000800 */
[----:B------:R-:W2:Y:S01]  /*0020*/  S2R R2, SR_TID.X ;  /* 0x0000000000027919 */ /* 0x000ea20000002100 */
[----:B0-----:R-:W-:Y:S01]  /*0030*/  VIADD R1, R1, 0xffffffb0 ;  /* 0xffffffb001017836 */ /* 0x001fe20000000000 */
[----:B------:R-:W0:Y:S01]  /*0040*/  LDCU UR5, c[0x0][0x2fc] ;  /* 0x00005f80ff0577ac */ /* 0x000e220008000800 */
[----:B------:R-:W3:Y:S03]  /*0050*/  LDCU.64 UR36, c[0x0][0x358] ;  /* 0x00006b00ff2477ac */ /* 0x000ee60008000a00 */
[----:B-1----:R-:W-:-:S05]  /*0060*/  IADD3 R18, P0, PT, R1, UR4, RZ ;  /* 0x0000000401127c10 */ /* 0x002fca000ff1e0ff */
[----:B0-----:R-:W-:Y:S01]  /*0070*/  IMAD.X R19, RZ, RZ, UR5, P0 ;  /* 0x00000005ff137e24 */ /* 0x001fe200080e06ff */
[----:B------:R-:W-:-:S06]  /*0080*/  CS2R R4, SR_CLOCKLO ;  /* 0x0000000000047805 */ /* 0x000fcc0000015000 */
[----:B------:R-:W-:Y:S01]  /*0090*/  LOP3.LUT R0, R4, 0xaad26b49, RZ, 0x3c, !PT ;  /* 0xaad26b4904007812 */ /* 0x000fe200078e3cff */
[----:B------:R-:W-:Y:S01]  /*00a0*/  BSSY.RECONVERGENT B0, `(.L_x_0) ;  /* 0x0000260000007945 */ /* 0x000fe20003800200 */
[----:B------:R-:W-:Y:S02]  /*00b0*/  LOP3.LUT R4, R5, 0xf7dcefdd, RZ, 0x3c, !PT ;  /* 0xf7dcefdd05047812 */ /* 0x000fe400078e3cff */
[----:B--2---:R-:W-:Y:S01]  /*00c0*/  ISETP.NE.AND P0, PT, R2, RZ, PT ;  /* 0x000000ff0200720c */ /* 0x004fe20003f05270 */
[----:B------:R-:W-:Y:S02]  /*00d0*/  IMAD R0, R0, 0x4182bed5, RZ ;  /* 0x4182bed500007824 */ /* 0x000fe400078e02ff */
[----:B------:R-:W-:Y:S02]  /*00e0*/  IMAD R3, R4, -0x658354e5, RZ ;  /* 0x9a7cab1b04037824 */ /* 0x000fe400078e02ff */
[C---:B------:R-:W-:Y:S01]  /*00f0*/  VIADD R17, R0.reuse, 0x583f19 ;  /* 0x00583f1900117836 */ /* 0x040fe20000000000 */
[C---:B------:R-:W-:Y:S01]  /*0100*/  LOP3.LUT R22, R0.reuse, 0x159a55e5, RZ, 0x3c, !PT ;  /* 0x159a55e500167812 */ /* 0x040fe200078e3cff */
[----:B------:R-:W-:Y:S01]  /*0110*/  IMAD.IADD R26, R0, 0x1, R3 ;  /* 0x00000001001a7824 */ /* 0x000fe200078e0203 */
[C---:B------:R-:W-:Y:S01]  /*0120*/  LOP3.LUT R16, R3.reuse, 0x5491333, RZ, 0x3c, !PT ;  /* 0x0549133303107812 */ /* 0x040fe200078e3cff */
[----:B------:R-:W-:-:S02]  /*0130*/  VIADD R23, R3, 0x1f123bb5 ;  /* 0x1f123bb503177836 */ /* 0x000fc40000000000 */
[----:B------:R-:W-:Y:S02]  /*0140*/  VIADD R21, R0, 0x75bcd15 ;  /* 0x075bcd1500157836 */ /* 0x000fe40000000000 */
[----:B------:R-:W-:Y:S01]  /*0150*/  VIADD R20, R26, 0x64f0c9 ;  /* 0x0064f0c91a147836 */ /* 0x000fe20000000000 */
[----:B------:R0:W-:Y:S04]  /*0160*/  STL.64 [R1+0x20], R16 ;  /* 0x0000201001007387 */ /* 0x0001e80000100a00 */
[----:B------:R0:W-:Y:S01]  /*0170*/  STL.128 [R1+0x10], R20 ;  /* 0x0000101401007387 */ /* 0x0001e20000100c00 */
[----:B---3--:R-:W-:Y:S05]  /*0180*/  @!P0 BRA `(.L_x_1) ;  /* 0x0000002400448947 */ /* 0x008fea0003800000 */
[----:B------:R-:W-:Y:S02]  /*0190*/  VIADD R9, R1, 0x10 ;  /* 0x0000001001097836 */ /* 0x000fe40000000000 */
[----:B------:R-:W-:Y:S02]  /*01a0*/  IMAD.MOV.U32 R8, RZ, RZ, R2 ;  /* 0x000000ffff087224 */ /* 0x000fe400078e0002 */
[----:B------:R-:W-:Y:S02]  /*01b0*/  IMAD.MOV.U32 R3, RZ, RZ, RZ ;  /* 0x000000ffff037224 */ /* 0x000fe400078e00ff */
[----:B------:R-:W-:-:S07]  /*01c0*/  IMAD.MOV.U32 R0, RZ, RZ, RZ ;  /* 0x000000ffff007224 */ /* 0x000fce00078e00ff */
.L_x_10:
[----:B------:R-:W-:Y:S01]  /*01d0*/  LOP3.LUT R13, R8, 0x3, RZ, 0xc0, !PT ;  /* 0x00000003080d7812 */ /* 0x000fe200078ec0ff */
[----:B------:R-:W-:Y:S03]  /*01e0*/  BSSY.RECONVERGENT B1, `(.L_x_2) ;  /* 0x0000245000017945 */ /* 0x000fe60003800200 */
[----:B------:R-:W-:-:S04]  /*01f0*/  ISETP.NE.U32.AND P0, PT, R13, RZ, PT ;  /* 0x000000ff0d00720c */ /* 0x000fc80003f05070 */
[----:B------:R-:W-:-:S13]  /*0200*/  ISETP.NE.AND.EX P0, PT, RZ, RZ, PT, P0 ;  /* 0x000000ffff00720c */ /* 0x000fda0003f05300 */
[----:B-123--:R-:W-:Y:S05]  /*0210*/  @!P0 BRA `(.L_x_3) ;  /* 0x0000002400048947 */ /* 0x00efea0003800000 */
[----:B------:R-:W1:Y:S01]  /*0220*/  LDC.64 R4, c[0x4][0x8] ;  /* 0x01000200ff047b82 */ /* 0x000e620000000a00 */
[----:B------:R-:W-:Y:S01]  /*0230*/  IMAD.MOV.U32 R10, RZ, RZ, RZ ;  /* 0x000000ffff0a7224 */ /* 0x000fe200078e00ff */
[----:B0-----:R-:W-:Y:S02]  /*0240*/  CS2R R16, SRZ ;  /* 0x0000000000107805 */ /* 0x001fe4000001ff00 */
[----:B------:R-:W-:Y:S01]  /*0250*/  CS2R R22, SRZ ;  /* 0x0000000000167805 */ /* 0x000fe2000001ff00 */
[----:B------:R-:W-:Y:S02]  /*0260*/  IMAD.MOV.U32 R21, RZ, RZ, RZ ;  /* 0x000000ffff157224 */ /* 0x000fe400078e00ff */
[----:B-1----:R-:W-:-:S07]  /*0270*/  IMAD.WIDE.U32 R4, R0, 0xc80, R4 ;  /* 0x00000c8000047825 */ /* 0x002fce00078e0004 */
.L_x_5:
[----:B------:R-:W-:-:S06]  /*0280*/  IMAD R11, R10, 0x4, R9 ;  /* 0x000000040a0b7824 */ /* 0x000fcc00078e0209 */
[----:B------:R-:W5:Y:S01]  /*0290*/  LDL R11, [R11+0x4] ;  /* 0x000004000b0b7983 */ /* 0x000f620000100800 */
[----:B------:R-:W-:Y:S01]  /*02a0*/  IMAD.SHL.U32 R12, R10, 0x20, RZ ;  /* 0x000000200a0c7824 */ /* 0x000fe200078e00ff */
[----:B------:R-:W-:-:S06]  /*02b0*/  UMOV UR4, URZ ;  /* 0x000000ff00047c82 */ /* 0x000fcc0008000000 */
.L_x_4:
[----:B-----5:R-:W-:Y:S01]  /*02c0*/  SHF.R.U32.HI R20, RZ, UR4, R11 ;  /* 0x00000004ff147c19 */ /* 0x020fe2000801160b */
[----:B------:R-:W-:-:S03]  /*02d0*/  VIADD R6, R12, UR4 ;  /* 0x000000040c067c36 */ /* 0x000fc60008000000 */
[----:B------:R-:W-:-:S04]  /*02e0*/  LOP3.LUT R7, R20, 0x1, RZ, 0xc0, !PT ;  /* 0x0000000114077812 */ /* 0x000fc800078ec0ff */
[----:B------:R-:W-:Y:S01]  /*02f0*/  ISETP.NE.U32.AND P0, PT, R7, 0x1, PT ;  /* 0x000000010700780c */ /* 0x000fe20003f05070 */
[----:B------:R-:W-:-:S03]  /*0300*/  IMAD R7, R6, 0x5, RZ ;  /* 0x0000000506077824 */ /* 0x000fc600078e02ff */
[----:B------:R-:W-:Y:S01]  /*0310*/  R2P PR, R20, 0x7e ;  /* 0x0000007e14007804 */ /* 0x000fe20000000000 */
[----:B------:R-:W-:-:S08]  /*0320*/  IMAD.WIDE.U32 R6, R7, 0x4, R4 ;  /* 0x0000000407067825 */ /* 0x000fd000078e0004 */
[----:B------:R-:W2:Y:S04]  /*0330*/  @!P0 LDG.E R14, desc[UR36][R6.64+0x10] ;  /* 0x00001024060e8981 */ /* 0x000ea8000c1e1900 */
[----:B------:R-:W3:Y:S04]  /*0340*/  @P1 LDG.E R24, desc[UR36][R6.64+0x24] ;  /* 0x0000242406181981 */ /* 0x000ee8000c1e1900 */
[----:B------:R-:W4:Y:S04]  /*0350*/  @P2 LDG.E R28, desc[UR36][R6.64+0x38] ;  /* 0x00003824061c2981 */ /* 0x000f28000c1e1900 */
[----:B------:R-:W4:Y:S04]  /*0360*/  @P3 LDG.E R30, desc[UR36][R6.64+0x4c] ;  /* 0x00004c24061e3981 */ /* 0x000f28000c1e1900 */
[----:B------:R-:W4:Y:S04]  /*0370*/  @!P0 LDG.E R15, desc[UR36][R6.64+0x4] ;  /* 0x00000424060f8981 */ /* 0x000f28000c1e1900 */
[----:B------:R-:W4:Y:S01]  /*0380*/  @P1 LDG.E R25, desc[UR36][R6.64+0x18] ;  /* 0x0000182406191981 */ /* 0x000f22000c1e1900 */
[----:B--2---:R-:W-:-:S03]  /*0390*/  @!P0 LOP3.LUT R17, R17, R14, RZ, 0x3c, !PT ;  /* 0x0000000e11118212 */ /* 0x004fc600078e3cff */
[----:B------:R-:W2:Y:S01]  /*03a0*/  @!P0 LDG.E R14, desc[UR36][R6.64+0x8] ;  /* 0x00000824060e8981 */ /* 0x000ea2000c1e1900 */
[----:B---3--:R-:W-:-:S03]  /*03b0*/  @P1 LOP3.LUT R17, R17, R24, RZ, 0x3c, !PT ;  /* 0x0000001811111212 */ /* 0x008fc600078e3cff */
[----:B------:R-:W3:Y:S01]  /*03c0*/  @P4 LDG.E R24, desc[UR36][R6.64+0x60] ;  /* 0x0000602406184981 */ /* 0x000ee2000c1e1900 */
[----:B----4-:R-:W-:-:S03]  /*03d0*/  @P2 LOP3.LUT R17, R17, R28, RZ, 0x3c, !PT ;  /* 0x0000001c11112212 */ /* 0x010fc600078e3cff */
[----:B------:R-:W4:Y:S01]  /*03e0*/  @P5 LDG.E R28, desc[UR36][R6.64+0x74] ;  /* 0x00007424061c5981 */ /* 0x000f22000c1e1900 */
[----:B------:R-:W-:Y:S02]  /*03f0*/  @P3 LOP3.LUT R17, R17, R30, RZ, 0x3c, !PT ;  /* 0x0000001e11113212 */ /* 0x000fe400078e3cff */
[----:B------:R-:W-:Y:S02]  /*0400*/  @!P0 LOP3.LUT R22, R22, R15, RZ, 0x3c, !PT ;  /* 0x0000000f16168212 */ /* 0x000fe400078e3cff */
[----:B------:R-:W4:Y:S01]  /*0410*/  @!P0 LDG.E R15, desc[UR36][R6.64+0xc] ;  /* 0x00000c24060f8981 */ /* 0x000f22000c1e1900 */
[----:B--2---:R-:W-:-:S03]  /*0420*/  @!P0 LOP3.LUT R23, R23, R14, RZ, 0x3c, !PT ;  /* 0x0000000e17178212 */ /* 0x004fc600078e3cff */
[----:B------:R-:W2:Y:S01]  /*0430*/  @!P0 LDG.E R14, desc[UR36][R6.64] ;  /* 0x00000024060e8981 */ /* 0x000ea2000c1e1900 */
[----:B---3--:R-:W-:-:S03]  /*0440*/  @P4 LOP3.LUT R17, R17, R24, RZ, 0x3c, !PT ;  /* 0x0000001811114212 */ /* 0x008fc600078e3cff */
[----:B------:R-:W3:Y:S01]  /*0450*/  @P6 LDG.E R24, desc[UR36][R6.64+0x88] ;  /* 0x0000882406186981 */ /* 0x000ee2000c1e1900 */
[----:B----4-:R-:W-:Y:S02]  /*0460*/  @P5 LOP3.LUT R17, R17, R28, RZ, 0x3c, !PT ;  /* 0x0000001c11115212 */ /* 0x010fe400078e3cff */
[----:B------:R-:W-:Y:S02]  /*0470*/  @!P0 LOP3.LUT R16, R16, R15, RZ, 0x3c, !PT ;  /* 0x0000000f10108212 */ /* 0x000fe400078e3cff */
[----:B------:R-:W4:Y:S01]  /*0480*/  @P1 LDG.E R15, desc[UR36][R6.64+0x20] ;  /* 0x00002024060f1981 */ /* 0x000f22000c1e1900 */
[----:B--2---:R-:W-:-:S03]  /*0490*/  @!P0 LOP3.LUT R21, R21, R14, RZ, 0x3c, !PT ;  /* 0x0000000e15158212 */ /* 0x004fc600078e3cff */
[----:B------:R-:W2:Y:S01]  /*04a0*/  @P1 LDG.E R14, desc[UR36][R6.64+0x14] ;  /* 0x00001424060e1981 */ /* 0x000ea2000c1e1900 */
[----:B---3--:R-:W-:-:S03]  /*04b0*/  @P6 LOP3.LUT R17, R17, R24, RZ, 0x3c, !PT ;  /* 0x0000001811116212 */ /* 0x008fc600078e3cff */
[----:B------:R-:W3:Y:S01]  /*04c0*/  @P1 LDG.E R24, desc[UR36][R6.64+0x1c] ;  /* 0x00001c2406181981 */ /* 0x000ee2000c1e1900 */
[----:B------:R-:W-:-:S03]  /*04d0*/  @P1 LOP3.LUT R22, R22, R25, RZ, 0x3c, !PT ;  /* 0x0000001916161212 */ /* 0x000fc600078e3cff */
[----:B------:R-:W3:Y:S01]  /*04e0*/  @P2 LDG.E R25, desc[UR36][R6.64+0x2c] ;  /* 0x00002c2406192981 */ /* 0x000ee2000c1e1900 */
[----:B----4-:R-:W-:-:S03]  /*04f0*/  @P1 LOP3.LUT R16, R16, R15, RZ, 0x3c, !PT ;  /* 0x0000000f10101212 */ /* 0x010fc600078e3cff */
[----:B------:R-:W4:Y:S01]  /*0500*/  @P2 LDG.E R15, desc[UR36][R6.64+0x34] ;  /* 0x00003424060f2981 */ /* 0x000f22000c1e1900 */
[----:B--2---:R-:W-:-:S03]  /*0510*/  @P1 LOP3.LUT R21, R21, R14, RZ, 0x3c, !PT ;  /* 0x0000000e15151212 */ /* 0x004fc600078e3cff */
        /* <DEDUP_REMOVED lines=35> */
[----:B------:R-:W-:Y:S02]  /*0750*/  LOP3.LUT P0, RZ, R20, 0x80, RZ, 0xc0, !PT ;  /* 0x0000008014ff7812 */ /* 0x000fe4000780c0ff */
[----:B------:R-:W-:Y:S02]  /*0760*/  @P6 LOP3.LUT R22, R22, R25, RZ, 0x3c, !PT ;  /* 0x0000001916166212 */ /* 0x000fe400078e3cff */
[----:B----4-:R-:W-:-:S09]  /*0770*/  @P6 LOP3.LUT R16, R16, R15, RZ, 0x3c, !PT ;  /* 0x0000000f10106212 */ /* 0x010fd200078e3cff */
[----:B------:R-:W4:Y:S04]  /*0780*/  @P0 LDG.E R25, desc[UR36][R6.64+0x90] ;  /* 0x0000902406190981 */ /* 0x000f28000c1e1900 */
[----:B------:R-:W4:Y:S04]  /*0790*/  @P0 LDG.E R15, desc[UR36][R6.64+0x98] ;  /* 0x00009824060f0981 */ /* 0x000f28000c1e1900 */
[----:B------:R-:W4:Y:S01]  /*07a0*/  @P0 LDG.E R28, desc[UR36][R6.64+0x9c] ;  /* 0x00009c24061c0981 */ /* 0x000f22000c1e1900 */
[----:B--2---:R-:W-:-:S03]  /*07b0*/  @P6 LOP3.LUT R21, R21, R14, RZ, 0x3c, !PT ;  /* 0x0000000e15156212 */ /* 0x004fc600078e3cff */
[----:B------:R-:W2:Y:S01]  /*07c0*/  @P0 LDG.E R14, desc[UR36][R6.64+0x8c] ;  /* 0x00008c24060e0981 */ /* 0x000ea2000c1e1900 */
[----:B---3--:R-:W-:-:S03]  /*07d0*/  @P6 LOP3.LUT R23, R23, R24, RZ, 0x3c, !PT ;  /* 0x0000001817176212 */ /* 0x008fc600078e3cff */
[----:B------:R-:W3:Y:S01]  /*07e0*/  @P0 LDG.E R24, desc[UR36][R6.64+0x94] ;  /* 0x0000942406180981 */ /* 0x000ee2000c1e1900 */
[----:B----4-:R-:W-:Y:S02]  /*07f0*/  @P0 LOP3.LUT R22, R22, R25, RZ, 0x3c, !PT ;  /* 0x0000001916160212 */ /* 0x010fe400078e3cff */
[----:B------:R-:W-:Y:S02]  /*0800*/  @P0 LOP3.LUT R16, R16, R15, RZ, 0x3c, !PT ;  /* 0x0000000f10100212 */ /* 0x000fe400078e3cff */
[----:B------:R-:W-:Y:S02]  /*0810*/  @P0 LOP3.LUT R17, R17, R28, RZ, 0x3c, !PT ;  /* 0x0000001c11110212 */ /* 0x000fe400078e3cff */
[----:B--2---:R-:W-:Y:S02]  /*0820*/  @P0 LOP3.LUT R21, R21, R14, RZ, 0x3c, !PT ;  /* 0x0000000e15150212 */ /* 0x004fe400078e3cff */
[----:B---3--:R-:W-:Y:S02]  /*0830*/  @P0 LOP3.LUT R23, R23, R24, RZ, 0x3c, !PT ;  /* 0x0000001817170212 */ /* 0x008fe400078e3cff */
[----:B------:R-:W-:-:S13]  /*0840*/  R2P PR, R20.B1, 0x7f ;  /* 0x0000007f14007804 */ /* 0x000fda0000001000 */
[----:B------:R-:W2:Y:S04]  /*0850*/  @P0 LDG.E R15, desc[UR36][R6.64+0xa4] ;  /* 0x0000a424060f0981 */ /* 0x000ea8000c1e1900 */
[----:B------:R-:W3:Y:S04]  /*0860*/  @P0 LDG.E R14, desc[UR36][R6.64+0xa0] ;  /* 0x0000a024060e0981 */ /* 0x000ee8000c1e1900 */
[----:B------:R-:W4:Y:S04]  /*0870*/  @P0 LDG.E R24, desc[UR36][R6.64+0xa8] ;  /* 0x0000a82406180981 */ /* 0x000f28000c1e1900 */
[----:B------:R-:W4:Y:S04]  /*0880*/  @P0 LDG.E R28, desc[UR36][R6.64+0xb0] ;  /* 0x0000b024061c0981 */ /* 0x000f28000c1e1900 */
[----:B------:R-:W4:Y:S04]  /*0890*/  @P1 LDG.E R25, desc[UR36][R6.64+0xc0] ;  /* 0x0000c02406191981 */ /* 0x000f28000c1e1900 */
[----:B------:R-:W4:Y:S01]  /*08a0*/  @P3 LDG.E R27, desc[UR36][R6.64+0xe0] ;  /* 0x0000e024061b3981 */ /* 0x000f22000c1e1900 */
[----:B--2---:R-:W-:-:S03]  /*08b0*/  @P0 LOP3.LUT R22, R22, R15, RZ, 0x3c, !PT ;  /* 0x0000000f16160212 */ /* 0x004fc600078e3cff */
[----:B------:R-:W2:Y:S01]  /*08c0*/  @P0 LDG.E R15, desc[UR36][R6.64+0xac] ;  /* 0x0000ac24060f0981 */ /* 0x000ea2000c1e1900 */
[----:B---3--:R-:W-:-:S03]  /*08d0*/  @P0 LOP3.LUT R21, R21, R14, RZ, 0x3c, !PT ;  /* 0x0000000e15150212 */ /* 0x008fc600078e3cff */
[----:B------:R-:W3:Y:S01]  /*08e0*/  @P1 LDG.E R14, desc[UR36][R6.64+0xbc] ;  /* 0x0000bc24060e1981 */ /* 0x000ee2000c1e1900 */
[----:B----4-:R-:W-:-:S03]  /*08f0*/  @P0 LOP3.LUT R23, R23, R24, RZ, 0x3c, !PT ;  /* 0x0000001817170212 */ /* 0x010fc600078e3cff */
[----:B------:R-:W4:Y:S01]  /*0900*/  @P1 LDG.E R24, desc[UR36][R6.64+0xc4] ;  /* 0x0000c42406181981 */ /* 0x000f22000c1e1900 */
[----:B--2---:R-:W-:-:S03]  /*0910*/  @P0 LOP3.LUT R16, R16, R15, RZ, 0x3c, !PT ;  /* 0x0000000f10100212 */ /* 0x004fc600078e3cff */
[----:B------:R-:W2:Y:S01]  /*0920*/  @P1 LDG.E R15, desc[UR36][R6.64+0xb8] ;  /* 0x0000b824060f1981 */ /* 0x000ea2000c1e1900 */
[----:B---3--:R-:W-:-:S03]  /*0930*/  @P1 LOP3.LUT R23, R23, R14, RZ, 0x3c, !PT ;  /* 0x0000000e17171212 */ /* 0x008fc600078e3cff */
[----:B------:R-:W3:Y:S01]  /*0940*/  @P2 LDG.E R14, desc[UR36][R6.64+0xd0] ;  /* 0x0000d024060e2981 */ /* 0x000ee2000c1e1900 */
[----:B------:R-:W-:Y:S02]  /*0950*/  @P0 LOP3.LUT R17, R17, R28, RZ, 0x3c, !PT ;  /* 0x0000001c11110212 */ /* 0x000fe400078e3cff */
[----:B------:R-:W-:Y:S01]  /*0960*/  LOP3.LUT P0, RZ, R20, 0x8000, RZ, 0xc0, !PT ;  /* 0x0000800014ff7812 */ /* 0x000fe2000780c0ff */
[----:B------:R-:W3:Y:S04]  /*0970*/  @P6 LDG.E R28, desc[UR36][R6.64+0x128] ;  /* 0x00012824061c6981 */ /* 0x000ee8000c1e1900 */
[----:B------:R-:W3:Y:S01]  /*0980*/  @P2 LDG.E R20, desc[UR36][R6.64+0xd8] ;  /* 0x0000d82406142981 */ /* 0x000ee2000c1e1900 */
[----:B--2---:R-:W-:-:S03]  /*0990*/  @P1 LOP3.LUT R22, R22, R15, RZ, 0x3c, !PT ;  /* 0x0000000f16161212 */ /* 0x004fc600078e3cff */
[----:B------:R-:W2:Y:S01]  /*09a0*/  @P2 LDG.E R15, desc[UR36][R6.64+0xcc] ;  /* 0x0000cc24060f2981 */ /* 0x000ea2000c1e1900 */
[----:B------:R-:W-:Y:S02]  /*09b0*/  @P1 LOP3.LUT R16, R16, R25, RZ, 0x3c, !PT ;  /* 0x0000001910101212 */ /* 0x000fe400078e3cff */
[----:B----4-:R-:W-:Y:S01]  /*09c0*/  @P1 LOP3.LUT R17, R17, R24, RZ, 0x3c, !PT ;  /* 0x0000001811111212 */ /* 0x010fe200078e3cff */
[----:B------:R-:W4:Y:S01]  /*09d0*/  @P2 LDG.E R25, desc[UR36][R6.64+0xd4] ;  /* 0x0000d42406192981 */ /* 0x000f22000c1e1900 */
[----:B---3--:R-:W-:-:S03]  /*09e0*/  @P2 LOP3.LUT R23, R23, R14, RZ, 0x3c, !PT ;  /* 0x0000000e17172212 */ /* 0x008fc600078e3cff */
[----:B------:R-:W3:Y:S01]  /*09f0*/  @P3 LDG.E R14, desc[UR36][R6.64+0xe4] ;  /* 0x0000e424060e3981 */ /* 0x000ee2000c1e1900 */
[----:B------:R-:W-:-:S03]  /*0a00*/  @P2 LOP3.LUT R17, R17, R20, RZ, 0x3c, !PT ;  /* 0x0000001411112212 */ /* 0x000fc600078e3cff */
[----:B------:R-:W3:Y:S04]  /*0a10*/  @P3 LDG.E R20, desc[UR36][R6.64+0xec] ;  /* 0x0000ec2406143981 */ /* 0x000ee8000c1e1900 */
[----:B------:R-:W3:Y:S01]  /*0a20*/  @P4 LDG.E R24, desc[UR36][R6.64+0xf8] ;  /* 0x0000f82406184981 */ /* 0x000ee2000c1e1900 */
[----:B--2---:R-:W-:-:S03]  /*0a30*/  @P2 LOP3.LUT R22, R22, R15, RZ, 0x3c, !PT ;  /* 0x0000000f16162212 */ /* 0x004fc600078e3cff */
[----:B------:R-:W2:Y:S01]  /*0a40*/  @P3 LDG.E R15, desc[UR36][R6.64+0xe8] ;  /* 0x0000e824060f3981 */ /* 0x000ea2000c1e1900 */
[----:B----4-:R-:W-:-:S03]  /*0a50*/  @P2 LOP3.LUT R16, R16, R25, RZ, 0x3c, !PT ;  /* 0x0000001910102212 */ /* 0x010fc600078e3cff */
[----:B------:R-:W4:Y:S01]  /*0a60*/  @P4 LDG.E R25, desc[UR36][R6.64+0xf4] ;  /* 0x0000f42406194981 */ /* 0x000f22000c1e1900 */
[----:B---3--:R-:W-:-:S03]  /*0a70*/  @P3 LOP3.LUT R23, R23, R14, RZ, 0x3c, !PT ;  /* 0x0000000e17173212 */ /* 0x008fc600078e3cff */
[----:B------:R-:W3:Y:S01]  /*0a80*/  @P1 LDG.E R14, desc[UR36][R6.64+0xb4] ;  /* 0x0000b424060e1981 */ /* 0x000ee2000c1e1900 */
[----:B------:R-:W-:-:S03]  /*0a90*/  @P3 LOP3.LUT R17, R17, R20, RZ, 0x3c, !PT ;  /* 0x0000001411113212 */ /* 0x000fc600078e3cff */
[----:B------:R-:W4:Y:S01]  /*0aa0*/  @P4 LDG.E R20, desc[UR36][R6.64+0x100] ;  /* 0x0001002406144981 */ /* 0x000f22000c1e1900 */
[----:B------:R-:W-:-:S03]  /*0ab0*/  @P4 LOP3.LUT R23, R23, R24, RZ, 0x3c, !PT ;  /* 0x0000001817174212 */ /* 0x000fc600078e3cff */
[----:B------:R-:W4:Y:S01]  /*0ac0*/  @P5 LDG.E R24, desc[UR36][R6.64+0x10c] ;  /* 0x00010c2406185981 */ /* 0x000f22000c1e1900 */
[----:B--2---:R-:W-:-:S03]  /*0ad0*/  @P3 LOP3.LUT R16, R16, R15, RZ, 0x3c, !PT ;  /* 0x0000000f10103212 */ /* 0x004fc600078e3cff */
[----:B------:R-:W2:Y:S01]  /*0ae0*/  @P4 LDG.E R15, desc[UR36][R6.64+0xfc] ;  /* 0x0000fc24060f4981 */ /* 0x000ea2000c1e1900 */
[----:B------:R-:W-:Y:S02]  /*0af0*/  @P3 LOP3.LUT R22, R22, R27, RZ, 0x3c, !PT ;  /* 0x0000001b16163212 */ /* 0x000fe400078e3cff */
[----:B---3--:R-:W-:Y:S02]  /*0b00*/  @P1 LOP3.LUT R21, R21, R14, RZ, 0x3c, !PT ;  /* 0x0000000e15151212 */ /* 0x008fe400078e3cff */
[----:B------:R-:W3:Y:S01]  /*0b10*/  @P2 LDG.E R14, desc[UR36][R6.64+0xc8] ;  /* 0x0000c824060e2981 */ /* 0x000ee2000c1e1900 */
[----:B----4-:R-:W-:Y:S02]  /*0b20*/  @P4 LOP3.LUT R22, R22, R25, RZ, 0x3c, !PT ;  /* 0x0000001916164212 */ /* 0x010fe400078e3cff */
[----:B------:R-:W-:Y:S01]  /*0b30*/  @P4 LOP3.LUT R17, R17, R20, RZ, 0x3c, !PT ;  /* 0x0000001411114212 */ /* 0x000fe200078e3cff */
[----:B------:R-:W4:Y:S01]  /*0b40*/  @P5 LDG.E R25, desc[UR36][R6.64+0x108] ;  /* 0x0001082406195981 */ /* 0x000f22000c1e1900 */
[----:B------:R-:W-:-:S03]  /*0b50*/  @P5 LOP3.LUT R23, R23, R24, RZ, 0x3c, !PT ;  /* 0x0000001817175212 */ /* 0x000fc600078e3cff */
        /* <DEDUP_REMOVED lines=8> */
[----:B------:R-:W-:-:S03]  /*0be0*/  @P5 LOP3.LUT R17, R17, R24, RZ, 0x3c, !PT ;  /* 0x0000001811115212 */ /* 0x000fc600078e3cff */
[----:B------:R-:W4:Y:S01]  /*0bf0*/  @P6 LDG.E R24, desc[UR36][R6.64+0x120] ;  /* 0x0001202406186981 */ /* 0x000f22000c1e1900 */
[----:B------:R-:W-:-:S03]  /*0c00*/  @P3 LOP3.LUT R21, R21, R20, RZ, 0x3c, !PT ;  /* 0x0000001415153212 */ /* 0x000fc600078e3cff */
[----:B------:R-:W4:Y:S01]  /*0c10*/  @P5 LDG.E R20, desc[UR36][R6.64+0x104] ;  /* 0x0001042406145981 */ /* 0x000f22000c1e1900 */
[----:B--2---:R-:W-:-:S03]  /*0c20*/  @P5 LOP3.LUT R16, R16, R15, RZ, 0x3c, !PT ;  /* 0x0000000f10105212 */ /* 0x004fc600078e3cff */
[----:B------:R-:W2:Y:S01]  /*0c30*/  @P6 LDG.E R15, desc[UR36][R6.64+0x124] ;  /* 0x00012424060f6981 */ /* 0x000ea2000c1e1900 */
[----:B------:R-:W-:-:S03]  /*0c40*/  @P6 LOP3.LUT R17, R17, R28, RZ, 0x3c, !PT ;  /* 0x0000001c11116212 */ /* 0x000fc600078e3cff */
        /* <DEDUP_REMOVED lines=11> */
[----:B------:R-:W-:-:S04]  /*0d00*/  UIADD3 UR4, UPT, UPT, UR4, 0x10, URZ ;  /* 0x0000001004047890 */ /* 0x000fc8000fffe0ff */
[----:B------:R-:W-:Y:S01]  /*0d10*/  UISETP.NE.AND UP0, UPT, UR4, 0x20, UPT ;  /* 0x000000200400788c */ /* 0x000fe2000bf05270 */
[----:B---3--:R-:W-:Y:S02]  /*0d20*/  @P6 LOP3.LUT R21, R21, R14, RZ, 0x3c, !PT ;  /* 0x0000000e15156212 */ /* 0x008fe400078e3cff */
[----:B------:R-:W-:Y:S02]  /*0d30*/  @P0 LOP3.LUT R17, R17, R28, RZ, 0x3c, !PT ;  /* 0x0000001c11110212 */ /* 0x000fe400078e3cff */
[----:B----4-:R-:W-:Y:S02]  /*0d40*/  @P0 LOP3.LUT R16, R16, R25, RZ, 0x3c, !PT ;  /* 0x0000001910100212 */ /* 0x010fe400078e3cff */
[----:B------:R-:W-:Y:S02]  /*0d50*/  @P0 LOP3.LUT R23, R23, R24, RZ, 0x3c, !PT ;  /* 0x0000001817170212 */ /* 0x000fe400078e3cff */
[----:B------:R-:W-:Y:S02]  /*0d60*/  @P0 LOP3.LUT R21, R21, R20, RZ, 0x3c, !PT ;  /* 0x0000001415150212 */ /* 0x000fe400078e3cff */
[----:B--2---:R-:W-:Y:S01]  /*0d70*/  @P0 LOP3.LUT R22, R22, R15, RZ, 0x3c, !PT ;  /* 0x0000000f16160212 */ /* 0x004fe200078e3cff */
[----:B------:R-:W-:Y:S06]  /*0d80*/  BRA.U UP0, `(.L_x_4) ;  /* 0xfffffff5004c7547 */ /* 0x000fec000b83ffff */
[----:B------:R-:W-:-:S05]  /*0d90*/  VIADD R10, R10, 0x1 ;  /* 0x000000010a0a7836 */ /* 0x000fca0000000000 */
[----:B------:R-:W-:-:S13]  /*0da0*/  ISETP.NE.AND P0, PT, R10, 0x5, PT ;  /* 0x000000050a00780c */ /* 0x000fda0003f05270 */
[----:B------:R-:W-:Y:S05]  /*0db0*/  @P0 BRA `(.L_x_5) ;  /* 0xfffffff400300947 */ /* 0x000fea000383ffff */
[----:B------:R1:W-:Y:S01]  /*0dc0*/  STL [R1+0x14], R21 ;  /* 0x0000141501007387 */ /* 0x0003e20000100800 */
[----:B------:R-:W-:-:S03]  /*0dd0*/  ISETP.NE.U32.AND P0, PT, R13, 0x1, PT ;  /* 0x000000010d00780c */ /* 0x000fc60003f05070 */
[----:B------:R1:W-:Y:S01]  /*0de0*/  STL.64 [R1+0x18], R22 ;  /* 0x0000181601007387 */ /* 0x0003e20000100a00 */
[----:B------:R-:W-:-:S03]  /*0df0*/  ISETP.NE.AND.EX P0, PT, RZ, RZ, PT, P0 ;  /* 0x000000ffff00720c */ /* 0x000fc60003f05300 */
[----:B------:R1:W-:Y:S10]  /*0e00*/  STL.64 [R1+0x20], R16 ;  /* 0x0000201001007387 */ /* 0x0003f40000100a00 */
[----:B------:R-:W-:Y:S05]  /*0e10*/  @!P0 BRA `(.L_x_3) ;  /* 0x0000001800048947 */ /* 0x000fea0003800000 */
[----:B------:R-:W-:Y:S01]  /*0e20*/  UMOV UR4, URZ ;  /* 0x000000ff00047c82 */ /* 0x000fe20008000000 */
[----:B------:R-:W-:Y:S01]  /*0e30*/  UMOV UR5, URZ ;  /* 0x000000ff00057c82 */ /* 0x000fe20008000000 */
[----:B------:R-:W-:Y:S02]  /*0e40*/  IMAD.MOV.U32 R10, RZ, RZ, RZ ;  /* 0x000000ffff0a7224 */ /* 0x000fe400078e00ff */
[----:B-1----:R-:W-:Y:S02]  /*0e50*/  IMAD.MOV.U32 R21, RZ, RZ, RZ ;  /* 0x000000ffff157224 */ /* 0x002fe400078e00ff */
[----:B------:R-:W-:Y:S02]  /*0e60*/  IMAD.U32 R17, RZ, RZ, UR4 ;  /* 0x00000004ff117e24 */ /* 0x000fe4000f8e00ff */
[----:B------:R-:W-:Y:S02]  /*0e70*/  IMAD.U32 R16, RZ, RZ, UR5 ;  /* 0x00000005ff107e24 */ /* 0x000fe4000f8e00ff */
[----:B------:R-:W-:-:S02]  /*0e80*/  IMAD.U32 R23, RZ, RZ, UR4 ;  /* 0x00000004ff177e24 */ /* 0x000fc4000f8e00ff */
[----:B------:R-:W-:-:S07]  /*0e90*/  IMAD.U32 R22, RZ, RZ, UR5 ;  /* 0x00000005ff167e24 */ /* 0x000fce000f8e00ff */
.L_x_7:
[----:B------:R-:W-:-:S06]  /*0ea0*/  IMAD R11, R10, 0x4, R9 ;  /* 0x000000040a0b7824 */ /* 0x000fcc00078e0209 */
[----:B------:R-:W5:Y:S01]  /*0eb0*/  LDL R11, [R11+0x4] ;  /* 0x000004000b0b7983 */ /* 0x000f620000100800 */
[----:B------:R-:W-:Y:S01]  /*0ec0*/  IMAD.SHL.U32 R12, R10, 0x20, RZ ;  /* 0x000000200a0c7824 */ /* 0x000fe200078e00ff */
[----:B------:R-:W-:-:S06]  /*0ed0*/  UMOV UR4, URZ ;  /* 0x000000ff00047c82 */ /* 0x000fcc0008000000 */
.L_x_6:
        /* <DEDUP_REMOVED lines=181> */
[----:B------:R-:W-:Y:S05]  /*1a30*/  @P0 BRA `(.L_x_3) ;  /* 0x0000000800fc0947 */ /* 0x000fea0003800000 */
[----:B------:R-:W-:Y:S01]  /*1a40*/  UMOV UR4, URZ ;  /* 0x000000ff00047c82 */ /* 0x000fe20008000000 */
[----:B------:R-:W-:Y:S01]  /*1a50*/  UMOV UR5, URZ ;  /* 0x000000ff00057c82 */ /* 0x000fe20008000000 */
[----:B------:R-:W-:Y:S02]  /*1a60*/  IMAD.MOV.U32 R10, RZ, RZ, RZ ;  /* 0x000000ffff0a7224 */ /* 0x000fe400078e00ff */
[----:B--2---:R-:W-:Y:S02]  /*1a70*/  IMAD.MOV.U32 R21, RZ, RZ, RZ ;  /* 0x000000ffff157224 */ /* 0x004fe400078e00ff */
[----:B------:R-:W-:Y:S02]  /*1a80*/  IMAD.U32 R17, RZ, RZ, UR4 ;  /* 0x00000004ff117e24 */ /* 0x000fe4000f8e00ff */
[----:B------:R-:W-:Y:S02]  /*1a90*/  IMAD.U32 R16, RZ, RZ, UR5 ;  /* 0x00000005ff107e24 */ /* 0x000fe4000f8e00ff */
[----:B------:R-:W-:-:S02]  /*1aa0*/  IMAD.U32 R23, RZ, RZ, UR4 ;  /* 0x00000004ff177e24 */ /* 0x000fc4000f8e00ff */
[----:B------:R-:W-:-:S07]  /*1ab0*/  IMAD.U32 R22, RZ, RZ, UR5 ;  /* 0x00000005ff167e24 */ /* 0x000fce000f8e00ff */
.L_x_9:
[----:B------:R-:W-:-:S06]  /*1ac0*/  IMAD R11, R10, 0x4, R9 ;  /* 0x000000040a0b7824 */ /* 0x000fcc00078e0209 */
[----:B------:R-:W5:Y:S01]  /*1ad0*/  LDL R11, [R11+0x4] ;  /* 0x000004000b0b7983 */ /* 0x000f620000100800 */
[----:B------:R-:W-:Y:S01]  /*1ae0*/  IMAD.SHL.U32 R12, R10, 0x20, RZ ;  /* 0x000000200a0c7824 */ /* 0x000fe200078e00ff */
[----:B------:R-:W-:-:S06]  /*1af0*/  UMOV UR4, URZ ;  /* 0x000000ff00047c82 */ /* 0x000fcc0008000000 */
.L_x_8:
        /* <DEDUP_REMOVED lines=9> */
[----:B------:R-:W4:Y:S04]  /*1b90*/  @!P0 LDG.E R13, desc[UR36][R6.64+0x4] ;  /* 0x00000424060d8981 */ /* 0x000f28000c1e1900 */
[----:B------:R-:W4:Y:S04]  /*1ba0*/  @P2 LDG.E R24, desc[UR36][R6.64+0x38] ;  /* 0x0000382406182981 */ /* 0x000f28000c1e1900 */
[----:B------:R-:W4:Y:S04]  /*1bb0*/  @P3 LDG.E R28, desc[UR36][R6.64+0x4c] ;  /* 0x00004c24061c3981 */ /* 0x000f28000c1e1900 */
[----:B------:R-:W4:Y:S04]  /*1bc0*/  @P1 LDG.E R25, desc[UR36][R6.64+0x18] ;  /* 0x0000182406191981 */ /* 0x000f28000c1e1900 */
[----:B------:R-:W4:Y:S01]  /*1bd0*/  @P2 LDG.E R27, desc[UR36][R6.64+0x34] ;  /* 0x00003424061b2981 */ /* 0x000f22000c1e1900 */
[----:B--2---:R-:W-:-:S03]  /*1be0*/  @!P0 LOP3.LUT R17, R17, R14, RZ, 0x3c, !PT ;  /* 0x0000000e11118212 */ /* 0x004fc600078e3cff */
[----:B------:R-:W2:Y:S01]  /*1bf0*/  @!P0 LDG.E R14, desc[UR36][R6.64+0x8] ;  /* 0x00000824060e8981 */ /* 0x000ea2000c1e1900 */
[----:B---3--:R-:W-:-:S03]  /*1c00*/  @P1 LOP3.LUT R17, R17, R20, RZ, 0x3c, !PT ;  /* 0x0000001411111212 */ /* 0x008fc600078e3cff */
[----:B------:R-:W3:Y:S01]  /*1c10*/  @P1 LDG.E R20, desc[UR36][R6.64+0x1c] ;  /* 0x00001c2406141981 */ /* 0x000ee2000c1e1900 */
[----:B----4-:R-:W-:-:S03]  /*1c20*/  @!P0 LOP3.LUT R22, R22, R13, RZ, 0x3c, !PT ;  /* 0x0000000d16168212 */ /* 0x010fc600078e3cff */
[----:B------:R-:W4:Y:S01]  /*1c30*/  @!P0 LDG.E R13, desc[UR36][R6.64+0xc] ;  /* 0x00000c24060d8981 */ /* 0x000f22000c1e1900 */
[----:B------:R-:W-:-:S03]  /*1c40*/  @P2 LOP3.LUT R17, R17, R24, RZ, 0x3c, !PT ;  /* 0x0000001811112212 */ /* 0x000fc600078e3cff */
[----:B------:R-:W4:Y:S01]  /*1c50*/  @P4 LDG.E R24, desc[UR36][R6.64+0x60] ;  /* 0x0000602406184981 */ /* 0x000f22000c1e1900 */
[----:B--2---:R-:W-:-:S03]  /*1c60*/  @!P0 LOP3.LUT R23, R23, R14, RZ, 0x3c, !PT ;  /* 0x0000000e17178212 */ /* 0x004fc600078e3cff */
[----:B------:R-:W2:Y:S01]  /*1c70*/  @P2 LDG.E R14, desc[UR36][R6.64+0x30] ;  /* 0x00003024060e2981 */ /* 0x000ea2000c1e1900 */
[----:B---3--:R-:W-:-:S03]  /*1c80*/  @P1 LOP3.LUT R23, R23, R20, RZ, 0x3c, !PT ;  /* 0x0000001417171212 */ /* 0x008fc600078e3cff */
[----:B------:R-:W3:Y:S01]  /*1c90*/  @P5 LDG.E R20, desc[UR36][R6.64+0x74] ;  /* 0x0000742406145981 */ /* 0x000ee2000c1e1900 */
[----:B----4-:R-:W-:-:S03]  /*1ca0*/  @!P0 LOP3.LUT R16, R16, R13, RZ, 0x3c, !PT ;  /* 0x0000000d10108212 */ /* 0x010fc600078e3cff */
[----:B------:R-:W4:Y:S01]  /*1cb0*/  @P1 LDG.E R13, desc[UR36][R6.64+0x20] ;  /* 0x00002024060d1981 */ /* 0x000f22000c1e1900 */
[----:B------:R-:W-:Y:S02]  /*1cc0*/  @P3 LOP3.LUT R17, R17, R28, RZ, 0x3c, !PT ;  /* 0x0000001c11113212 */ /* 0x000fe400078e3cff */
[----:B------:R-:W-:Y:S02]  /*1cd0*/  @P1 LOP3.LUT R22, R22, R25, RZ, 0x3c, !PT ;  /* 0x0000001916161212 */ /* 0x000fe400078e3cff */
[----:B------:R-:W-:Y:S01]  /*1ce0*/  @P4 LOP3.LUT R17, R17, R24, RZ, 0x3c, !PT ;  /* 0x0000001811114212 */ /* 0x000fe200078e3cff */
        /* <DEDUP_REMOVED lines=10> */
[----:B--2---:R-:W-:-:S03]  /*1d90*/  @P3 LOP3.LUT R23, R23, R14, RZ, 0x3c, !PT ;  /* 0x0000000e17173212 */ /* 0x004fc600078e3cff */
[----:B------:R-:W2:Y:S01]  /*1da0*/  @!P0 LDG.E R14, desc[UR36][R6.64] ;  /* 0x00000024060e8981 */ /* 0x000ea2000c1e1900 */
[----:B---3--:R-:W-:-:S03]  /*1db0*/  @P6 LOP3.LUT R17, R17, R20, RZ, 0x3c, !PT ;  /* 0x0000001411116212 */ /* 0x008fc600078e3cff */
[----:B------:R-:W3:Y:S01]  /*1dc0*/  @P1 LDG.E R20, desc[UR36][R6.64+0x14] ;  /* 0x0000142406141981 */ /* 0x000ee2000c1e1900 */
[----:B----4-:R-:W-:-:S03]  /*1dd0*/  @P3 LOP3.LUT R22, R22, R13, RZ, 0x3c, !PT ;  /* 0x0000000d16163212 */ /* 0x010fc600078e3cff */
[----:B------:R-:W4:Y:S01]  /*1de0*/  @P4 LDG.E R13, desc[UR36][R6.64+0x5c] ;  /* 0x00005c24060d4981 */ /* 0x000f22000c1e1900 */
[----:B------:R-:W-:-:S03]  /*1df0*/  @P2 LOP3.LUT R16, R16, R27, RZ, 0x3c, !PT ;  /* 0x0000001b10102212 */ /* 0x000fc600078e3cff */
[----:B------:R-:W4:Y:S01]  /*1e00*/  @P4 LDG.E R27, desc[UR36][R6.64+0x54] ;  /* 0x00005424061b4981 */ /* 0x000f22000c1e1900 */
[----:B------:R-:W-:Y:S02]  /*1e10*/  @P3 LOP3.LUT R16, R16, R25, RZ, 0x3c, !PT ;  /* 0x0000001910103212 */ /* 0x000fe400078e3cff */
[----:B------:R-:W-:Y:S01]  /*1e20*/  @P4 LOP3.LUT R23, R23, R24, RZ, 0x3c, !PT ;  /* 0x0000001817174212 */ /* 0x000fe200078e3cff */
[----:B------:R-:W4:Y:S04]  /*1e30*/  @P5 LDG.E R25, desc[UR36][R6.64+0x68] ;  /* 0x0000682406195981 */ /* 0x000f28000c1e1900 */
[----:B------:R-:W4:Y:S01]  /*1e40*/  @P5 LDG.E R24, desc[UR36][R6.64+0x6c] ;  /* 0x00006c2406185981 */ /* 0x000f22000c1e1900 */
[----:B--2---:R-:W-:-:S03]  /*1e50*/  @!P0 LOP3.LUT R21, R21, R14, RZ, 0x3c, !PT ;  /* 0x0000000e15158212 */ /* 0x004fc600078e3cff */
[----:B------:R-:W2:Y:S01]  /*1e60*/  @P2 LDG.E R14, desc[UR36][R6.64+0x28] ;  /* 0x00002824060e2981 */ /* 0x000ea2000c1e1900 */
[----:B---3--:R-:W-:-:S03]  /*1e70*/  @P1 LOP3.LUT R21, R21, R20, RZ, 0x3c, !PT ;  /* 0x0000001415151212 */ /* 0x008fc600078e3cff */
[----:B------:R-:W3:Y:S01]  /*1e80*/  @P3 LDG.E R20, desc[UR36][R6.64+0x3c] ;  /* 0x00003c2406143981 */ /* 0x000ee2000c1e1900 */
[----:B----4-:R-:W-:-:S03]  /*1e90*/  @P4 LOP3.LUT R16, R16, R13, RZ, 0x3c, !PT ;  /* 0x0000000d10104212 */ /* 0x010fc600078e3cff */
[----:B------:R-:W4:Y:S01]  /*1ea0*/  @P5 LDG.E R13, desc[UR36][R6.64+0x70] ;  /* 0x00007024060d5981 */ /* 0x000f22000c1e1900 */
[----:B------:R-:W-:-:S04]  /*1eb0*/  @P4 LOP3.LUT R22, R22, R27, RZ, 0x3c, !PT ;  /* 0x0000001b16164212 */ /* 0x000fc800078e3cff */
[----:B------:R-:W-:Y:S02]  /*1ec0*/  @P5 LOP3.LUT R22, R22, R25, RZ, 0x3c, !PT ;  /* 0x0000001916165212 */ /* 0x000fe400078e3cff */
[----:B------:R-:W4:Y:S01]  /*1ed0*/  @P6 LDG.E R25, desc[UR36][R6.64+0x7c] ;  /* 0x00007c2406196981 */ /* 0x000f22000c1e1900 */
[----:B------:R-:W-:-:S03]  /*1ee0*/  @P5 LOP3.LUT R23, R23, R24, RZ, 0x3c, !PT ;  /* 0x0000001817175212 */ /* 0x000fc600078e3cff */
[----:B------:R-:W4:Y:S01]  /*1ef0*/  @P6 LDG.E R24, desc[UR36][R6.64+0x80] ;  /* 0x0000802406186981 */ /* 0x000f22000c1e1900 */
[----:B--2---:R-:W-:-:S03]  /*1f00*/  @P2 LOP3.LUT R21, R21, R14, RZ, 0x3c, !PT ;  /* 0x0000000e15152212 */ /* 0x004fc600078e3cff */
[----:B------:R-:W2:Y:S01]  /*1f10*/  @P4 LDG.E R14, desc[UR36][R6.64+0x50] ;  /* 0x00005024060e4981 */ /* 0x000ea2000c1e1900 */
[----:B---3--:R-:W-:-:S03]  /*1f20*/  @P3 LOP3.LUT R21, R21, R20, RZ, 0x3c, !PT ;  /* 0x0000001415153212 */ /* 0x008fc600078e3cff */
[----:B------:R-:W3:Y:S01]  /*1f30*/  @P5 LDG.E R20, desc[UR36][R6.64+0x64] ;  /* 0x0000642406145981 */ /* 0x000ee2000c1e1900 */
[----:B----4-:R-:W-:-:S03]  /*1f40*/  @P5 LOP3.LUT R16, R16, R13, RZ, 0x3c, !PT ;  /* 0x0000000d10105212 */ /* 0x010fc600078e3cff */
[----:B------:R-:W4:Y:S01]  /*1f50*/  @P6 LDG.E R13, desc[UR36][R6.64+0x84] ;  /* 0x00008424060d6981 */ /* 0x000f22000c1e1900 */
[----:B------:R-:W-:Y:S02]  /*1f60*/  LOP3.LUT P0, RZ, R15, 0x80, RZ, 0xc0, !PT ;  /* 0x000000800fff7812 */ /* 0x000fe4000780c0ff */
[----:B------:R-:W-:Y:S02]  /*1f70*/  @P6 LOP3.LUT R22, R22, R25, RZ, 0x3c, !PT ;  /* 0x0000001916166212 */ /* 0x000fe400078e3cff */
[----:B------:R-:W-:-:S09]  /*1f80*/  @P6 LOP3.LUT R23, R23, R24, RZ, 0x3c, !PT ;  /* 0x0000001817176212 */ /* 0x000fd200078e3cff */
        /* <DEDUP_REMOVED lines=9> */
[----:B------:R-:W-:Y:S02]  /*2020*/  @P0 LOP3.LUT R22, R22, R25, RZ, 0x3c, !PT ;  /* 0x0000001916160212 */ /* 0x000fe400078e3cff */
[----:B------:R-:W-:Y:S02]  /*2030*/  @P0 LOP3.LUT R23, R23, R24, RZ, 0x3c, !PT ;  /* 0x0000001817170212 */ /* 0x000fe400078e3cff */
[----:B------:R-:W-:Y:S02]  /*2040*/  @P0 LOP3.LUT R17, R17, R28, RZ, 0x3c, !PT ;  /* 0x0000001c11110212 */ /* 0x000fe400078e3cff */
[----:B--2---:R-:W-:-:S04]  /*2050*/  @P6 LOP3.LUT R21, R21, R14, RZ, 0x3c, !PT ;  /* 0x0000000e15156212 */ /* 0x004fc800078e3cff */
[----:B---3--:R-:W-:Y:S02]  /*2060*/  @P0 LOP3.LUT R21, R21, R20, RZ, 0x3c, !PT ;  /* 0x0000001415150212 */ /* 0x008fe400078e3cff */
[----:B----4-:R-:W-:Y:S02]  /*2070*/  @P0 LOP3.LUT R16, R16, R13, RZ, 0x3c, !PT ;  /* 0x0000000d10100212 */ /* 0x010fe400078e3cff */
[----:B------:R-:W-:-:S13]  /*2080*/  R2P PR, R15.B1, 0x7f ;  /* 0x0000007f0f007804 */ /* 0x000fda0000001000 */
[----:B------:R-:W2:Y:S04]  /*2090*/  @P0 LDG.E R20, desc[UR36][R6.64+0xa8] ;  /* 0x0000a82406140981 */ /* 0x000ea8000c1e1900 */
[----:B------:R-:W3:Y:S04]  /*20a0*/  @P0 LDG.E R13, desc[UR36][R6.64+0xa4] ;  /* 0x0000a424060d0981 */ /* 0x000ee8000c1e1900 */
[----:B------:R-:W4:Y:S04]  /*20b0*/  @P0 LDG.E R14, desc[UR36][R6.64+0xa0] ;  /* 0x0000a024060e0981 */ /* 0x000f28000c1e1900 */
[----:B------:R-:W4:Y:S04]  /*20c0*/  @P1 LDG.E R24, desc[UR36][R6.64+0xbc] ;  /* 0x0000bc2406181981 */ /* 0x000f28000c1e1900 */
        /* <DEDUP_REMOVED lines=20> */
[----:B------:R-:W-:Y:S02]  /*2210*/  LOP3.LUT P0, RZ, R15, 0x8000, RZ, 0xc0, !PT ;  /* 0x000080000fff7812 */ /* 0x000fe4000780c0ff */
        /* <DEDUP_REMOVED lines=39> */
[----:B--2---:R-:W-:-:S03]  /*2490*/  @P2 LOP3.LUT R21, R21, R20, RZ, 0x3c, !PT ;  /* 0x0000001415152212 */ /* 0x004fc600078e3cff */
[----:B------:R-:W2:Y:S01]  /*24a0*/  @P6 LDG.E R20, desc[UR36][R6.64+0x118] ;  /* 0x0001182406146981 */ /* 0x000ea2000c1e1900 */
[----:B------:R-:W-:Y:S02]  /*24b0*/  @P3 LOP3.LUT R21, R21, R24, RZ, 0x3c, !PT ;  /* 0x0000001815153212 */ /* 0x000fe400078e3cff */
[----:B---3--:R-:W-:Y:S01]  /*24c0*/  @P6 LOP3.LUT R16, R16, R13, RZ, 0x3c, !PT ;  /* 0x0000000d10106212 */ /* 0x008fe200078e3cff */
[----:B------:R-:W3:Y:S01]  /*24d0*/  @P0 LDG.E R24, desc[UR36][R6.64+0x12c] ;  /* 0x00012c2406180981 */ /* 0x000ee2000c1e1900 */
[----:B------:R-:W-:-:S03]  /*24e0*/  @P4 LOP3.LUT R21, R21, R28, RZ, 0x3c, !PT ;  /* 0x0000001c15154212 */ /* 0x000fc600078e3cff */
[----:B------:R-:W3:Y:S04]  /*24f0*/  @P0 LDG.E R13, desc[UR36][R6.64+0x130] ;  /* 0x00013024060d0981 */ /* 0x000ee8000c1e1900 */
[----:B------:R-:W3:Y:S01]  /*2500*/  @P0 LDG.E R28, desc[UR36][R6.64+0x134] ;  /* 0x00013424061c0981 */ /* 0x000ee2000c1e1900 */
[----:B------:R-:W-:Y:S01]  /*2510*/  UIADD3 UR4, UPT, UPT, UR4, 0x10, URZ ;  /* 0x0000001004047890 */ /* 0x000fe2000fffe0ff */
[----:B----4-:R-:W-:-:S03]  /*2520*/  @P5 LOP3.LUT R21, R21, R14, RZ, 0x3c, !PT ;  /* 0x0000000e15155212 */ /* 0x010fc600078e3cff */
[----:B------:R-:W-:Y:S01]  /*2530*/  UISETP.NE.AND UP0, UPT, UR4, 0x20, UPT ;  /* 0x000000200400788c */ /* 0x000fe2000bf05270 */
[----:B------:R-:W-:Y:S02]  /*2540*/  @P6 LOP3.LUT R22, R22, R25, RZ, 0x3c, !PT ;  /* 0x0000001916166212 */ /* 0x000fe400078e3cff */
[----:B------:R-:W-:Y:S02]  /*2550*/  @P6 LOP3.LUT R17, R17, R32, RZ, 0x3c, !PT ;  /* 0x0000002011116212 */ /* 0x000fe400078e3cff */
[----:B------:R-:W-:Y:S02]  /*2560*/  @P0 LOP3.LUT R16, R16, R15, RZ, 0x3c, !PT ;  /* 0x0000000f10100212 */ /* 0x000fe400078e3cff */
[----:B------:R-:W-:Y:S02]  /*2570*/  @P0 LOP3.LUT R17, R17, R30, RZ, 0x3c, !PT ;  /* 0x0000001e11110212 */ /* 0x000fe400078e3cff */
[----:B--2---:R-:W-:-:S04]  /*2580*/  @P6 LOP3.LUT R21, R21, R20, RZ, 0x3c, !PT ;  /* 0x0000001415156212 */ /* 0x004fc800078e3cff */
[----:B---3--:R-:W-:Y:S02]  /*2590*/  @P0 LOP3.LUT R21, R21, R24, RZ, 0x3c, !PT ;  /* 0x0000001815150212 */ /* 0x008fe400078e3cff */
[----:B------:R-:W-:Y:S02]  /*25a0*/  @P0 LOP3.LUT R22, R22, R13, RZ, 0x3c, !PT ;  /* 0x0000000d16160212 */ /* 0x000fe400078e3cff */
[----:B------:R-:W-:Y:S01]  /*25b0*/  @P0 LOP3.LUT R23, R23, R28, RZ, 0x3c, !PT ;  /* 0x0000001c17170212 */ /* 0x000fe200078e3cff */
[----:B------:R-:W-:Y:S06]  /*25c0*/  BRA.U UP0, `(.L_x_8) ;  /* 0xfffffff5004c7547 */ /* 0x000fec000b83ffff */
[----:B------:R-:W-:-:S05]  /*25d0*/  VIADD R10, R10, 0x1 ;  /* 0x000000010a0a7836 */ /* 0x000fca0000000000 */
[----:B------:R-:W-:-:S13]  /*25e0*/  ISETP.NE.AND P0, PT, R10, 0x5, PT ;  /* 0x000000050a00780c */ /* 0x000fda0003f05270 */
[----:B------:R-:W-:Y:S05]  /*25f0*/  @P0 BRA `(.L_x_9) ;  /* 0xfffffff400300947 */ /* 0x000fea000383ffff */
[----:B------:R3:W-:Y:S04]  /*2600*/  STL [R1+0x14], R21 ;  /* 0x0000141501007387 */ /* 0x0007e80000100800 */
[----:B------:R3:W-:Y:S04]  /*2610*/  STL.64 [R1+0x18], R22 ;  /* 0x0000181601007387 */ /* 0x0007e80000100a00 */
[----:B------:R3:W-:Y:S02]  /*2620*/  STL.64 [R1+0x20], R16 ;  /* 0x0000201001007387 */ /* 0x0007e40000100a00 */
.L_x_3:
[----:B------:R-:W-:Y:S05]  /*2630*/  BSYNC.RECONVERGENT B1 ;  /* 0x0000000000017941 */ /* 0x000fea0003800200 */
.L_x_2:
[----:B------:R-:W-:Y:S01]  /*2640*/  ISETP.GT.U32.AND P0, PT, R8, 0x3, PT ;  /* 0x000000030800780c */ /* 0x000fe20003f04070 */
[----:B------:R-:W-:Y:S01]  /*2650*/  VIADD R0, R0, 0x1 ;  /* 0x0000000100007836 */ /* 0x000fe20000000000 */
[--C-:B------:R-:W-:Y:S02]  /*2660*/  SHF.R.U64 R8, R8, 0x2, R3.reuse ;  /* 0x0000000208087819 */ /* 0x100fe40000001203 */
[----:B------:R-:W-:Y:S02]  /*2670*/  ISETP.GT.U32.AND.EX P0, PT, R3, RZ, PT, P0 ;  /* 0x000000ff0300720c */ /* 0x000fe40003f04100 */
[----:B------:R-:W-:-:S11]  /*2680*/  SHF.R.U32.HI R3, RZ, 0x2, R3 ;  /* 0x00000002ff037819 */ /* 0x000fd60000011603 */
[----:B------:R-:W-:Y:S05]  /*2690*/  @P0 BRA `(.L_x_10) ;  /* 0xffffffd800cc0947 */ /* 0x000fea000383ffff */
.L_x_1:
[----:B------:R-:W-:Y:S05]  /*26a0*/  BSYNC.RECONVERGENT B0 ;  /* 0x0000000000007941 */ /* 0x000fea0003800200 */
.L_x_0:
[----:B------:R-:W4:Y:S02]  /*26b0*/  LDCU UR4, c[0x0][0x398] ;  /* 0x00007300ff0477ac */ /* 0x000f240008000800 */
[----:B----4-:R-:W-:-:S13]  /*26c0*/  ISETP.GE.AND P0, PT, R2, UR4, PT ;  /* 0x0000000402007c0c */ /* 0x010fda000bf06270 */
[----:B------:R-:W-:Y:S05]  /*26d0*/  @P0 EXIT ;  /* 0x000000000000094d */ /* 0x000fea0003800000 */
[----:B------:R-:W-:Y:S01]  /*26e0*/  SHF.R.U32.HI R0, RZ, 0x2, R21 ;  /* 0x00000002ff007819 */ /* 0x000fe20000011615 */
[----:B------:R-:W-:Y:S01]  /*26f0*/  IMAD.SHL.U32 R3, R17, 0x10, RZ ;  /* 0x0000001011037824 */ /* 0x000fe200078e00ff */
[----:B------:R-:W-:Y:S01]  /*2700*/  SHF.R.U32.HI R5, RZ, 0x2, R22 ;  /* 0x00000002ff057819 */ /* 0x000fe20000011616 */
[----:B------:R4:W-:Y:S01]  /*2710*/  STL [R1], R2 ;  /* 0x0000000201007387 */ /* 0x0009e20000100800 */
[----:B------:R-:W-:Y:S01]  /*2720*/  LOP3.LUT R0, R0, R21, RZ, 0x3c, !PT ;  /* 0x0000001500007212 */ /* 0x000fe200078e3cff */
[----:B------:R-:W5:Y:S01]  /*2730*/  LDCU.64 UR4, c[0x4][0x48] ;  /* 0x01000900ff0477ac */ /* 0x000f620008000a00 */
[----:B------:R-:W-:Y:S01]  /*2740*/  LOP3.LUT R5, R5, R22, RZ, 0x3c, !PT ;  /* 0x0000001605057212 */ /* 0x000fe200078e3cff */
[----:B0123--:R-:W-:Y:S01]  /*2750*/  VIADD R22, R26, 0x700053 ;  /* 0x007000531a167836 */ /* 0x00ffe20000000000 */
[----:B------:R-:W-:Y:S01]  /*2760*/  MOV R8, 0x0 ;  /* 0x0000000000087802 */ /* 0x000fe20000000f00 */
[----:B------:R-:W-:Y:S02]  /*2770*/  IMAD.SHL.U32 R4, R0, 0x2, RZ ;  /* 0x0000000200047824 */ /* 0x000fe400078e00ff */
[----:B------:R-:W-:-:S02]  /*2780*/  IMAD.MOV.U32 R6, RZ, RZ, R18 ;  /* 0x000000ffff067224 */ /* 0x000fc400078e0012 */
[----:B------:R-:W-:Y:S01]  /*2790*/  IMAD.MOV.U32 R7, RZ, RZ, R19 ;  /* 0x000000ffff077224 */ /* 0x000fe200078e0013 */
[----:B------:R-:W-:Y:S01]  /*27a0*/  LOP3.LUT R4, R0, R4, R3, 0x96, !PT ;  /* 0x0000000400047212 */ /* 0x000fe200078e9603 */
[----:B------:R-:W-:Y:S01]  /*27b0*/  IMAD.SHL.U32 R3, R5, 0x2, RZ ;  /* 0x0000000205037824 */ /* 0x000fe200078e00ff */
[----:B------:R-:W0:Y:S02]  /*27c0*/  LDC.64 R8, c[0x4][R8] ;  /* 0x0100000008087b82 */ /* 0x000e240000000a00 */
[----:B------:R-:W-:Y:S01]  /*27d0*/  LOP3.LUT R28, R4, R17, RZ, 0x3c, !PT ;  /* 0x00000011041c7212 */ /* 0x000fe200078e3cff */
[----:B------:R-:W-:-:S04]  /*27e0*/  IMAD.MOV.U32 R4, RZ, RZ, 0x0 ;  /* 0x00000000ff047424 */ /* 0x000fc800078e00ff */
[----:B------:R-:W-:-:S05]  /*27f0*/  IMAD.SHL.U32 R0, R28, 0x10, RZ ;  /* 0x000000101c007824 */ /* 0x000fca00078e00ff */
[----:B------:R-:W-:Y:S01]  /*2800*/  LOP3.LUT R3, R5, R3, R0, 0x96, !PT ;  /* 0x0000000305037212 */ /* 0x000fe200078e9600 */
[----:B------:R-:W-:-:S03]  /*2810*/  IMAD.MOV.U32 R5, RZ, RZ, 0x3ca00000 ;  /* 0x3ca00000ff057424 */ /* 0x000fc600078e00ff */
[----:B------:R-:W-:Y:S01]  /*2820*/  LOP3.LUT R27, R3, R28, RZ, 0x3c, !PT ;  /* 0x0000001c031b7212 */ /* 0x000fe200078e3cff */
[----:B------:R-:W-:-:S04]  /*2830*/  VIADD R3, R26, 0x64f0c9 ;  /* 0x0064f0c91a037836 */ /* 0x000fc80000000000 */
[----:B------:R-:W-:Y:S01]  /*2840*/  IMAD.IADD R10, R27, 0x1, R22 ;  /* 0x000000011b0a7824 */ /* 0x000fe200078e0216 */
[----:B------:R-:W-:-:S03]  /*2850*/  IADD3 R3, PT, PT, R3, 0x587c5, R28 ;  /* 0x000587c503037810 */ /* 0x000fc60007ffe01c */
[----:B------:R-:W-:-:S03]  /*2860*/  IMAD.WIDE.U32 R10, R10, 0x200000, RZ ;  /* 0x002000000a0a7825 */ /* 0x000fc600078e00ff */
[----:B------:R-:W-:-:S04]  /*2870*/  LOP3.LUT R10, R10, R3, RZ, 0x3c, !PT ;  /* 0x000000030a0a7212 */ /* 0x000fc800078e3cff */
[----:B------:R-:W1:Y:S02]  /*2880*/  I2F.F64.U64 R30, R10 ;  /* 0x0000000a001e7312 */ /* 0x000e640000301800 */
[----:B-1----:R-:W-:Y:S01]  /*2890*/  DFMA R30, R30, R4, 5.5511151231257827021e-17 ;  /* 0x3c9000001e1e742b */ /* 0x002fe20000000004 */
[----:B-----5:R-:W-:Y:S02]  /*28a0*/  IMAD.U32 R4, RZ, RZ, UR4 ;  /* 0x00000004ff047e24 */ /* 0x020fe4000f8e00ff */
[----:B------:R-:W-:-:S04]  /*28b0*/  IMAD.U32 R5, RZ, RZ, UR5 ;  /* 0x00000005ff057e24 */ /* 0x000fc8000f8e00ff */
[----:B0-----:R4:W-:Y:S04]  /*28c0*/  STL.64 [R1+0x8], R30 ;  /* 0x0000081e01007387 */ /* 0x0019e80000100a00 */
[----:B------:R-:W-:-:S07]  /*28d0*/  LEPC R20, `(.L_x_11) ;  /* 0x000000001014794e */ /* 0x000fce0000000000 */
[----:B----4-:R-:W-:Y:S05]  /*28e0*/  CALL.ABS.NOINC R8 ;  /* 0x0000000008007343 */ /* 0x010fea0003c00000 */
.L_x_11:
[----:B------:R-:W0:Y:S01]  /*28f0*/  LDCU UR4, c[0x0][0x39c] ;  /* 0x00007380ff0477ac */ /* 0x000e220008000800 */
[----:B------:R-:W-:Y:S01]  /*2900*/  IMAD.MOV.U32 R25, RZ, RZ, RZ ;  /* 0x000000ffff197224 */ /* 0x000fe200078e00ff */
[----:B0-----:R-:W-:-:S09]  /*2910*/  UISETP.GE.AND UP0, UPT, UR4, 0x1, UPT ;  /* 0x000000010400788c */ /* 0x001fd2000bf06270 */
[----:B------:R-:W-:Y:S05]  /*2920*/  BRA.U !UP0, `(.L_x_12) ;  /* 0x0000000108707547 */ /* 0x000fea000b800000 */
[----:B------:R-:W0:Y:S01]  /*2930*/  LDC R0, c[0x0][0x39c] ;  /* 0x0000e700ff007b82 */ /* 0x000e220000000800 */
[----:B------:R-:W-:Y:S01]  /*2940*/  BSSY.RECONVERGENT B6, `(.L_x_12) ;  /* 0x000001a000067945 */ /* 0x000fe20003800200 */
[----:B------:R-:W-:Y:S01]  /*2950*/  CS2R R6, SRZ ;  /* 0x0000000000067805 */ /* 0x000fe2000001ff00 */
[----:B------:R-:W-:-:S05]  /*2960*/  IMAD.MOV.U32 R25, RZ, RZ, RZ ;  /* 0x000000ffff197224 */ /* 0x000fca00078e00ff */
[----:B------:R-:W1:Y:S02]  /*2970*/  LDC.64 R4, c[0x0][0x380] ;  /* 0x0000e000ff047b82 */ /* 0x000e640000000a00 */
.L_x_14:
[----:B0-----:R-:W-:-:S04]  /*2980*/  IMAD R9, R2, R0, R25 ;  /* 0x0000000002097224 */ /* 0x001fc800078e0219 */
[----:B-1----:R-:W-:-:S06]  /*2990*/  IMAD.WIDE.U32 R8, R9, 0x8, R4 ;  /* 0x0000000809087825 */ /* 0x002fcc00078e0004 */
[----:B------:R-:W2:Y:S02]  /*29a0*/  LDG.E.64 R8, desc[UR36][R8.64] ;  /* 0x0000002408087981 */ /* 0x000ea4000c1e1b00 */
[----:B--2---:R-:W-:-:S08]  /*29b0*/  DADD R6, R8, R6 ;  /* 0x0000000008067229 */ /* 0x004fd00000000006 */
[----:B------:R-:W-:-:S14]  /*29c0*/  DSETP.GTU.AND P0, PT, R30, R6, PT ;  /* 0x000000061e00722a */ /* 0x000fdc0003f0c000 */
[----:B------:R-:W-:Y:S05]  /*29d0*/  @!P0 BRA `(.L_x_13) ;  /* 0x0000000000148947 */ /* 0x000fea0003800000 */
[----:B------:R-:W-:-:S05]  /*29e0*/  VIADD R25, R25, 0x1 ;  /* 0x0000000119197836 */ /* 0x000fca0000000000 */
[----:B------:R-:W-:-:S13]  /*29f0*/  ISETP.NE.AND P0, PT, R25, R0, PT ;  /* 0x000000001900720c */ /* 0x000fda0003f05270 */
[----:B------:R-:W-:Y:S05]  /*2a00*/  @P0 BRA `(.L_x_14) ;  /* 0xfffffffc00dc0947 */ /* 0x000fea000383ffff */
[----:B------:R-:W-:Y:S01]  /*2a10*/  IMAD.MOV.U32 R25, RZ, RZ, RZ ;  /* 0x000000ffff197224 */ /* 0x000fe200078e00ff */
[----:B------:R-:W-:Y:S06]  /*2a20*/  BRA `(.L_x_15) ;  /* 0x00000000002c7947 */ /* 0x000fec0003800000 */
.L_x_13:
[----:B------:R-:W-:Y:S01]  /*2a30*/  MOV R8, 0x0 ;  /* 0x0000000000087802 */ /* 0x000fe20000000f00 */
[----:B------:R-:W-:Y:S01]  /*2a40*/  IMAD.MOV.U32 R24, RZ, RZ, R2 ;  /* 0x000000ffff187224 */ /* 0x000fe200078e0002 */
[----:B------:R-:W0:Y:S01]  /*2a50*/  LDCU.64 UR4, c[0x4][0x50] ;  /* 0x01000a00ff0477ac */ /* 0x000e220008000a00 */
[----:B------:R-:W-:-:S03]  /*2a60*/  IADD3 R6, P0, PT, R18, 0x40, RZ ;  /* 0x0000004012067810 */ /* 0x000fc60007f1e0ff */
[----:B------:R1:W-:Y:S01]  /*2a70*/  STL.64 [R1+0x40], R24 ;  /* 0x0000401801007387 */ /* 0x0003e20000100a00 */
[----:B------:R-:W2:Y:S01]  /*2a80*/  LDC.64 R8, c[0x4][R8] ;  /* 0x0100000008087b82 */ /* 0x000ea20000000a00 */
[----:B------:R-:W-:Y:S02]  /*2a90*/  IMAD.X R7, RZ, RZ, R19, P0 ;  /* 0x000000ffff077224 */ /* 0x000fe400000e0613 */
[----:B0-----:R-:W-:Y:S02]  /*2aa0*/  IMAD.U32 R4, RZ, RZ, UR4 ;  /* 0x00000004ff047e24 */ /* 0x001fe4000f8e00ff */
[----:B-1----:R-:W-:-:S07]  /*2ab0*/  IMAD.U32 R5, RZ, RZ, UR5 ;  /* 0x00000005ff057e24 */ /* 0x002fce000f8e00ff */
[----:B------:R-:W-:-:S07]  /*2ac0*/  LEPC R20, `(.L_x_15) ;  /* 0x000000001014794e */ /* 0x000fce0000000000 */
[----:B--2---:R-:W-:Y:S05]  /*2ad0*/  CALL.ABS.NOINC R8 ;  /* 0x0000000008007343 */ /* 0x004fea0003c00000 */
.L_x_15:
[----:B------:R-:W-:Y:S05]  /*2ae0*/  BSYNC.RECONVERGENT B6 ;  /* 0x0000000000067941 */ /* 0x000fea0003800200 */
.L_x_12:
[----:B------:R-:W-:-:S13]  /*2af0*/  ISETP.NE.AND P0, PT, R25, RZ, PT ;  /* 0x000000ff1900720c */ /* 0x000fda0003f05270 */
[----:B------:R-:W-:Y:S05]  /*2b00*/  @!P0 EXIT ;  /* 0x000000000000894d */ /* 0x000fea0003800000 */
[----:B------:R-:W0:Y:S02]  /*2b10*/  LDCU UR4, c[0x0][0x3a0] ;  /* 0x00007400ff0477ac */ /* 0x000e240008000800 */
[----:B0-----:R-:W-:-:S09]  /*2b20*/  UISETP.GE.AND UP0, UPT, UR4, 0x1, UPT ;  /* 0x000000010400788c */ /* 0x001fd2000bf06270 */
[----:B------:R-:W-:Y:S05]  /*2b30*/  BRA.U !UP0, `(.L_x_16) ;  /* 0x0000000508387547 */ /* 0x000fea000b800000 */
[----:B------:R-:W-:Y:S01]  /*2b40*/  IADD3 R26, P0, PT, R18, 0x40, RZ ;  /* 0x00000040121a7810 */ /* 0x000fe20007f1e0ff */
[----:B------:R-:W-:-:S04]  /*2b50*/  IMAD.MOV.U32 R29, RZ, RZ, RZ ;  /* 0x000000ffff1d7224 */ /* 0x000fc800078e00ff */
[----:B------:R-:W-:-:S08]  /*2b60*/  IMAD.X R24, RZ, RZ, R19, P0 ;  /* 0x000000ffff187224 */ /* 0x000fd000000e0613 */
.L_x_22:
[----:B------:R-:W-:Y:S01]  /*2b70*/  SHF.R.U32.HI R0, RZ, 0x2, R23 ;  /* 0x00000002ff007819 */ /* 0x000fe20000011617 */
[----:B------:R-:W-:Y:S01]  /*2b80*/  IMAD.SHL.U32 R3, R27, 0x10, RZ ;  /* 0x000000101b037824 */ /* 0x000fe200078e00ff */
[----:B------:R-:W-:Y:S01]  /*2b90*/  SHF.R.U32.HI R5, RZ, 0x2, R16 ;  /* 0x00000002ff057819 */ /* 0x000fe20000011610 */
[----:B------:R0:W-:Y:S01]  /*2ba0*/  STL [R1], R2 ;  /* 0x0000000201007387 */ /* 0x0001e20000100800 */
[----:B------:R-:W-:Y:S01]  /*2bb0*/  LOP3.LUT R0, R0, R23, RZ, 0x3c, !PT ;  /* 0x0000001700007212 */ /* 0x000fe200078e3cff */
[----:B------:R-:W1:Y:S01]  /*2bc0*/  LDCU.64 UR4, c[0x4][0x48] ;  /* 0x01000900ff0477ac */ /* 0x000e620008000a00 */
[----:B------:R-:W-:Y:S01]  /*2bd0*/  LOP3.LUT R5, R5, R16, RZ, 0x3c, !PT ;  /* 0x0000001005057212 */ /* 0x000fe200078e3cff */
[----:B------:R-:W-:Y:S01]  /*2be0*/  IMAD.MOV.U32 R23, RZ, RZ, R17 ;  /* 0x000000ffff177224 */ /* 0x000fe200078e0011 */
[----:B------:R-:W-:Y:S01]  /*2bf0*/  MOV R8, 0x0 ;  /* 0x0000000000087802 */ /* 0x000fe20000000f00 */
[----:B------:R-:W-:Y:S02]  /*2c00*/  IMAD.SHL.U32 R4, R0, 0x2, RZ ;  /* 0x0000000200047824 */ /* 0x000fe400078e00ff */
[----:B------:R-:W-:-:S02]  /*2c10*/  IMAD.MOV.U32 R16, RZ, RZ, R28 ;  /* 0x000000ffff107224 */ /* 0x000fc400078e001c */
[----:B------:R-:W-:Y:S01]  /*2c20*/  IMAD.MOV.U32 R17, RZ, RZ, R27 ;  /* 0x000000ffff117224 */ /* 0x000fe200078e001b */
[----:B------:R-:W-:Y:S01]  /*2c30*/  LOP3.LUT R4, R0, R4, R3, 0x96, !PT ;  /* 0x0000000400047212 */ /* 0x000fe200078e9603 */
[----:B------:R-:W2:Y:S01]  /*2c40*/  LDC.64 R8, c[0x4][R8] ;  /* 0x0100000008087b82 */ /* 0x000ea20000000a00 */
[----:B------:R-:W-:Y:S02]  /*2c50*/  IMAD.MOV.U32 R6, RZ, RZ, R18 ;  /* 0x000000ffff067224 */ /* 0x000fe400078e0012 */
[----:B------:R-:W-:Y:S01]  /*2c60*/  LOP3.LUT R3, R4, R27, RZ, 0x3c, !PT ;  /* 0x0000001b04037212 */ /* 0x000fe200078e3cff */
[----:B------:R-:W-:Y:S02]  /*2c70*/  IMAD.SHL.U32 R4, R5, 0x2, RZ ;  /* 0x0000000205047824 */ /* 0x000fe400078e00ff */
[----:B------:R-:W-:Y:S02]  /*2c80*/  IMAD.MOV.U32 R7, RZ, RZ, R19 ;  /* 0x000000ffff077224 */ /* 0x000fe400078e0013 */
[----:B------:R-:W-:-:S02]  /*2c90*/  IMAD.SHL.U32 R0, R3, 0x10, RZ ;  /* 0x0000001003007824 */ /* 0x000fc400078e00ff */
[----:B------:R-:W-:-:S03]  /*2ca0*/  IMAD.MOV.U32 R28, RZ, RZ, R3 ;  /* 0x000000ffff1c7224 */ /* 0x000fc600078e0003 */
[----:B------:R-:W-:Y:S01]  /*2cb0*/  LOP3.LUT R0, R5, R4, R0, 0x96, !PT ;  /* 0x0000000405007212 */ /* 0x000fe200078e9600 */
[----:B------:R-:W-:Y:S01]  /*2cc0*/  IMAD.MOV.U32 R4, RZ, RZ, 0x0 ;  /* 0x00000000ff047424 */ /* 0x000fe200078e00ff */
[C---:B------:R-:W-:Y:S01]  /*2cd0*/  IADD3 R5, PT, PT, R22.reuse, 0x587c5, R3 ;  /* 0x000587c516057810 */ /* 0x040fe20007ffe003 */
[----:B------:R-:W-:Y:S01]  /*2ce0*/  VIADD R22, R22, 0xb0f8a ;  /* 0x000b0f8a16167836 */ /* 0x000fe20000000000 */
[----:B------:R-:W-:-:S05]  /*2cf0*/  LOP3.LUT R13, R0, R3, RZ, 0x3c, !PT ;  /* 0x00000003000d7212 */ /* 0x000fca00078e3cff */
[----:B------:R-:W-:Y:S02]  /*2d00*/  IMAD.IADD R10, R13, 0x1, R22 ;  /* 0x000000010d0a7824 */ /* 0x000fe400078e0216 */
[----:B------:R-:W-:Y:S02]  /*2d10*/  IMAD.MOV.U32 R27, RZ, RZ, R13 ;  /* 0x000000ffff1b7224 */ /* 0x000fe400078e000d */
[----:B------:R-:W-:-:S03]  /*2d20*/  IMAD.WIDE.U32 R10, R10, 0x200000, RZ ;  /* 0x002000000a0a7825 */ /* 0x000fc600078e00ff */
[----:B------:R-:W-:Y:S01]  /*2d30*/  LOP3.LUT R10, R10, R5, RZ, 0x3c, !PT ;  /* 0x000000050a0a7212 */ /* 0x000fe200078e3cff */
[----:B------:R-:W-:-:S03]  /*2d40*/  IMAD.MOV.U32 R5, RZ, RZ, 0x3ca00000 ;  /* 0x3ca00000ff057424 */ /* 0x000fc600078e00ff */
[----:B------:R-:W3:Y:S03]  /*2d50*/  I2F.F64.U64 R30, R10 ;  /* 0x0000000a001e7312 */ /* 0x000ee60000301800 */
[----:B---3--:R-:W-:Y:S01]  /*2d60*/  DFMA R30, R30, R4, 5.5511151231257827021e-17 ;  /* 0x3c9000001e1e742b */ /* 0x008fe20000000004 */
[----:B-1----:R-:W-:Y:S02]  /*2d70*/  IMAD.U32 R4, RZ, RZ, UR4 ;  /* 0x00000004ff047e24 */ /* 0x002fe4000f8e00ff */
[----:B------:R-:W-:-:S04]  /*2d80*/  IMAD.U32 R5, RZ, RZ, UR5 ;  /* 0x00000005ff057e24 */ /* 0x000fc8000f8e00ff */
[----:B--2---:R0:W-:Y:S04]  /*2d90*/  STL.64 [R1+0x8], R30 ;  /* 0x0000081e01007387 */ /* 0x0041e80000100a00 */
[----:B------:R-:W-:-:S07]  /*2da0*/  LEPC R20, `(.L_x_17) ;  /* 0x000000001014794e */ /* 0x000fce0000000000 */
[----:B0-----:R-:W-:Y:S05]  /*2db0*/  CALL.ABS.NOINC R8 ;  /* 0x0000000008007343 */ /* 0x001fea0003c00000 */
.L_x_17:
[----:B------:R-:W0:Y:S01]  /*2dc0*/  LDC R3, c[0x0][0x3a0] ;  /* 0x0000e800ff037b82 */ /* 0x000e220000000800 */
[----:B------:R-:W-:Y:S01]  /*2dd0*/  BSSY.RECONVERGENT B6, `(.L_x_18) ;  /* 0x0000020000067945 */ /* 0x000fe20003800200 */
[----:B------:R-:W-:Y:S01]  /*2de0*/  IMAD.MOV.U32 R0, RZ, RZ, RZ ;  /* 0x000000ffff007224 */ /* 0x000fe200078e00ff */
[----:B------:R-:W-:-:S05]  /*2df0*/  CS2R R8, SRZ ;  /* 0x0000000000087805 */ /* 0x000fca000001ff00 */
[----:B------:R-:W1:Y:S02]  /*2e00*/  LDC.64 R4, c[0x0][0x388] ;  /* 0x0000e200ff047b82 */ /* 0x000e640000000a00 */
.L_x_20:
        /* <DEDUP_REMOVED lines=9> */
[----:B------:R-:W-:Y:S05]  /*2ea0*/  BRA `(.L_x_21) ;  /* 0x0000000000487947 */ /* 0x000fea0003800000 */
.L_x_19:
[----:B------:R-:W0:Y:S01]  /*2eb0*/  LDC.64 R4, c[0x0][0x390] ;  /* 0x0000e400ff047b82 */ /* 0x000e220000000a00 */
[----:B------:R-:W1:Y:S01]  /*2ec0*/  LDCU UR4, c[0x0][0x39c] ;  /* 0x00007380ff0477ac */ /* 0x000e620008000800 */
[----:B------:R-:W2:Y:S01]  /*2ed0*/  I2F.F64.U32 R10, R0 ;  /* 0x00000000000a7312 */ /* 0x000ea20000201800 */
[----:B------:R-:W-:Y:S01]  /*2ee0*/  MOV R8, 0x0 ;  /* 0x0000000000087802 */ /* 0x000fe20000000f00 */
[----:B------:R-:W-:Y:S01]  /*2ef0*/  VIADD R3, R29, 0x1 ;  /* 0x000000011d037836 */ /* 0x000fe20000000000 */
[----:B------:R3:W-:Y:S01]  /*2f00*/  STL [R1+0x48], R0 ;  /* 0x0000480001007387 */ /* 0x0007e20000100800 */
[----:B------:R-:W-:Y:S02]  /*2f10*/  IMAD.MOV.U32 R6, RZ, RZ, R26 ;  /* 0x000000ffff067224 */ /* 0x000fe400078e001a */
[----:B------:R-:W-:Y:S01]  /*2f20*/  IMAD.MOV.U32 R7, RZ, RZ, R24 ;  /* 0x000000ffff077224 */ /* 0x000fe200078e0018 */
[----:B------:R3:W-:Y:S01]  /*2f30*/  STL.64 [R1+0x40], R2 ;  /* 0x0000400201007387 */ /* 0x0007e20000100a00 */
[----:B------:R-:W4:Y:S01]  /*2f40*/  LDC.64 R8, c[0x4][R8] ;  /* 0x0100000008087b82 */ /* 0x000f220000000a00 */
[----:B-1----:R-:W-:Y:S01]  /*2f50*/  IMAD R13, R2, UR4, R29 ;  /* 0x00000004020d7c24 */ /* 0x002fe2000f8e021d */
[----:B------:R-:W1:Y:S03]  /*2f60*/  LDCU.64 UR4, c[0x4][0x58] ;  /* 0x01000b00ff0477ac */ /* 0x000e660008000a00 */
[----:B0-----:R-:W-:-:S05]  /*2f70*/  IMAD.WIDE R12, R13, 0x8, R4 ;  /* 0x000000080d0c7825 */ /* 0x001fca00078e0204 */
[----:B--2---:R3:W-:Y:S01]  /*2f80*/  STG.E.64 desc[UR36][R12.64], R10 ;  /* 0x0000000a0c007986 */ /* 0x0047e2000c101b24 */
[----:B-1----:R-:W-:Y:S02]  /*2f90*/  IMAD.U32 R4, RZ, RZ, UR4 ;  /* 0x00000004ff047e24 */ /* 0x002fe4000f8e00ff */
[----:B------:R-:W-:-:S07]  /*2fa0*/  IMAD.U32 R5, RZ, RZ, UR5 ;  /* 0x00000005ff057e24 */ /* 0x000fce000f8e00ff */
[----:B------:R-:W-:-:S07]  /*2fb0*/  LEPC R20, `(.L_x_21) ;  /* 0x000000001014794e */ /* 0x000fce0000000000 */
[----:B---34-:R-:W-:Y:S05]  /*2fc0*/  CALL.ABS.NOINC R8 ;  /* 0x0000000008007343 */ /* 0x018fea0003c00000 */
.L_x_21:
[----:B------:R-:W-:Y:S05]  /*2fd0*/  BSYNC.RECONVERGENT B6 ;  /* 0x0000000000067941 */ /* 0x000fea0003800200 */
.L_x_18:
[----:B------:R-:W-:-:S05]  /*2fe0*/  VIADD R29, R29, 0x1 ;  /* 0x000000011d1d7836 */ /* 0x000fca0000000000 */
[----:B------:R-:W-:-:S13]  /*2ff0*/  ISETP.NE.AND P0, PT, R29, R25, PT ;  /* 0x000000191d00720c */ /* 0x000fda0003f05270 */
[----:B------:R-:W-:Y:S05]  /*3000*/  @!P0 EXIT ;  /* 0x000000000000894d */ /* 0x000fea0003800000 */
[----:B------:R-:W-:Y:S05]  /*3010*/  BRA `(.L_x_22) ;  /* 0xfffffff800d47947 */ /* 0x000fea000383ffff */
.L_x_16:
[C---:B------:R-:W-:Y:S01]  /*3020*/  ISETP.GE.U32.AND P0, PT, R25.reuse, 0x4, PT ;  /* 0x000000041900780c */ /* 0x040fe20003f06070 */
[----:B------:R-:W-:Y:S01]  /*3030*/  BSSY.RECONVERGENT B6, `(.L_x_23) ;  /* 0x0000087000067945 */ /* 0x000fe20003800200 */
[----:B------:R-:W-:-:S11]  /*3040*/  LOP3.LUT R24, R25, 0x3, RZ, 0xc0, !PT ;  /* 0x0000000319187812 */ /* 0x000fd600078ec0ff */
[----:B------:R-:W-:Y:S05]  /*3050*/  @!P0 BRA `(.L_x_24) ;  /* 0x0000000800108947 */ /* 0x000fea0003800000 */
[----:B------:R-:W-:Y:S01]  /*3060*/  LOP3.LUT R25, R25, 0xfffffffc, RZ, 0xc0, !PT ;  /* 0xfffffffc19197812 */ /* 0x000fe200078ec0ff */
[----:B------:R-:W-:-:S04]  /*3070*/  VIADD R0, R26, 0x9c3e7b ;  /* 0x009c3e7b1a007836 */ /* 0x000fc80000000000 */
[----:B------:R-:W-:-:S07]  /*3080*/  IMAD.MOV R30, RZ, RZ, -R25 ;  /* 0x000000ffff1e7224 */ /* 0x000fce00078e0a19 */
.L_x_29:
[----:B------:R-:W-:Y:S01]  /*3090*/  SHF.R.U32.HI R4, RZ, 0x2, R23 ;  /* 0x00000002ff047819 */ /* 0x000fe20000011617 */
[----:B------:R-:W-:Y:S01]  /*30a0*/  IMAD.SHL.U32 R3, R27, 0x10, RZ ;  /* 0x000000101b037824 */ /* 0x000fe200078e00ff */
[----:B------:R-:W-:Y:S01]  /*30b0*/  SHF.R.U32.HI R7, RZ, 0x2, R16 ;  /* 0x00000002ff077819 */ /* 0x000fe20000011610 */
[----:B------:R-:W-:Y:S01]  /*30c0*/  VIADD R29, R0, 0xffd3c1d8 ;  /* 0xffd3c1d8001d7836 */ /* 0x000fe20000000000 */
[----:B------:R-:W-:Y:S01]  /*30d0*/  LOP3.LUT R4, R4, R23, RZ, 0x3c, !PT ;  /* 0x0000001704047212 */ /* 0x000fe200078e3cff */
[----:B------:R0:W-:Y:S01]  /*30e0*/  STL [R1], R2 ;  /* 0x0000000201007387 */ /* 0x0001e20000100800 */
[----:B------:R-:W-:Y:S01]  /*30f0*/  LOP3.LUT R6, R7, R16, RZ, 0x3c, !PT ;  /* 0x0000001007067212 */ /* 0x000fe200078e3cff */
[----:B------:R-:W1:Y:S01]  /*3100*/  LDCU.64 UR4, c[0x4][0x48] ;  /* 0x01000900ff0477ac */ /* 0x000e620008000a00 */
[----:B------:R-:W-:Y:S01]  /*3110*/  MOV R25, 0x0 ;  /* 0x0000000000197802 */ /* 0x000fe20000000f00 */
[----:B------:R-:W-:Y:S02]  /*3120*/  IMAD.SHL.U32 R5, R4, 0x2, RZ ;  /* 0x0000000204057824 */ /* 0x000fe400078e00ff */
[----:B------:R-:W-:Y:S01]  /*3130*/  VIADD R30, R30, 0x4 ;  /* 0x000000041e1e7836 */ /* 0x000fe20000000000 */
[----:B------:R0:W2:Y:S01]  /*3140*/  LDC.64 R8, c[0x4][R25] ;  /* 0x0100000019087b82 */ /* 0x0000a20000000a00 */
[----:B------:R-:W-:Y:S01]  /*3150*/  IMAD.MOV.U32 R22, RZ, RZ, R0 ;  /* 0x000000ffff167224 */ /* 0x000fe200078e0000 */
[----:B------:R-:W-:Y:S01]  /*3160*/  LOP3.LUT R4, R4, R5, R3, 0x96, !PT ;  /* 0x0000000504047212 */ /* 0x000fe200078e9603 */
[----:B------:R-:W-:Y:S01]  /*3170*/  IMAD.MOV.U32 R5, RZ, RZ, 0x3ca00000 ;  /* 0x3ca00000ff057424 */ /* 0x000fe200078e00ff */
[----:B------:R-:W-:-:S02]  /*3180*/  ISETP.NE.AND P0, PT, R30, RZ, PT ;  /* 0x000000ff1e00720c */ /* 0x000fc40003f05270 */
[----:B------:R-:W-:Y:S01]  /*3190*/  LOP3.LUT R16, R4, R27, RZ, 0x3c, !PT ;  /* 0x0000001b04107212 */ /* 0x000fe200078e3cff */
[----:B------:R-:W-:-:S04]  /*31a0*/  IMAD.SHL.U32 R4, R6, 0x2, RZ ;  /* 0x0000000206047824 */ /* 0x000fc800078e00ff */
[----:B------:R-:W-:-:S05]  /*31b0*/  IMAD.SHL.U32 R3, R16, 0x10, RZ ;  /* 0x0000001010037824 */ /* 0x000fca00078e00ff */
[----:B------:R-:W-:Y:S01]  /*31c0*/  LOP3.LUT R3, R6, R4, R3, 0x96, !PT ;  /* 0x0000000406037212 */ /* 0x000fe200078e9603 */
[----:B------:R-:W-:-:S03]  /*31d0*/  IMAD.MOV.U32 R4, RZ, RZ, 0x0 ;  /* 0x00000000ff047424 */ /* 0x000fc600078e00ff */
[----:B------:R-:W-:Y:S02]  /*31e0*/  LOP3.LUT R26, R3, R16, RZ, 0x3c, !PT ;  /* 0x00000010031a7212 */ /* 0x000fe400078e3cff */
[C---:B------:R-:W-:Y:S02]  /*31f0*/  IADD3 R3, PT, PT, R29.reuse, 0x587c5, R16 ;  /* 0x000587c51d037810 */ /* 0x040fe40007ffe010 */
[----:B------:R-:W-:-:S05]  /*3200*/  IADD3 R6, PT, PT, R29, 0xb0f8a, R26 ;  /* 0x000b0f8a1d067810 */ /* 0x000fca0007ffe01a */
[----:B------:R-:W-:-:S03]  /*3210*/  IMAD.WIDE.U32 R6, R6, 0x200000, RZ ;  /* 0x0020000006067825 */ /* 0x000fc600078e00ff */
[----:B------:R-:W-:Y:S02]  /*3220*/  LOP3.LUT R6, R6, R3, RZ, 0x3c, !PT ;  /* 0x0000000306067212 */ /* 0x000fe400078e3cff */
[----:B------:R-:W-:Y:S02]  /*3230*/  P2R R3, PR, RZ, 0x1 ;  /* 0x00000001ff037803 */ /* 0x000fe40000000000 */
[----:B------:R3:W4:Y:S02]  /*3240*/  I2F.F64.U64 R10, R6 ;  /* 0x00000006000a7312 */ /* 0x0007240000301800 */
[----:B---3--:R-:W-:Y:S02]  /*3250*/  IMAD.MOV.U32 R6, RZ, RZ, R18 ;  /* 0x000000ffff067224 */ /* 0x008fe400078e0012 */
[----:B------:R-:W-:Y:S01]  /*3260*/  IMAD.MOV.U32 R7, RZ, RZ, R19 ;  /* 0x000000ffff077224 */ /* 0x000fe200078e0013 */
[----:B----4-:R-:W-:Y:S01]  /*3270*/  DFMA R10, R10, R4, 5.5511151231257827021e-17 ;  /* 0x3c9000000a0a742b */ /* 0x010fe20000000004 */
[----:B-1----:R-:W-:-:S02]  /*3280*/  IMAD.U32 R4, RZ, RZ, UR4 ;  /* 0x00000004ff047e24 */ /* 0x002fc4000f8e00ff */
[----:B------:R-:W-:-:S04]  /*3290*/  IMAD.U32 R5, RZ, RZ, UR5 ;  /* 0x00000005ff057e24 */ /* 0x000fc8000f8e00ff */
[----:B--2---:R0:W-:Y:S04]  /*32a0*/  STL.64 [R1+0x8], R10 ;  /* 0x0000080a01007387 */ /* 0x0041e80000100a00 */
[----:B------:R-:W-:-:S07]  /*32b0*/  LEPC R20, `(.L_x_25) ;  /* 0x000000001014794e */ /* 0x000fce0000000000 */
[----:B0-----:R-:W-:Y:S05]  /*32c0*/  CALL.ABS.NOINC R8 ;  /* 0x0000000008007343 */ /* 0x001fea0003c00000 */
.L_x_25:
[----:B------:R-:W-:Y:S01]  /*32d0*/  SHF.R.U32.HI R0, RZ, 0x2, R17 ;  /* 0x00000002ff007819 */ /* 0x000fe20000011611 */
[----:B------:R-:W-:Y:S01]  /*32e0*/  IMAD.SHL.U32 R3, R26, 0x10, RZ ;  /* 0x000000101a037824 */ /* 0x000fe200078e00ff */
[----:B------:R-:W-:Y:S01]  /*32f0*/  SHF.R.U32.HI R5, RZ, 0x2, R28 ;  /* 0x00000002ff057819 */ /* 0x000fe2000001161c */
[----:B------:R0:W-:Y:S01]  /*3300*/  STL [R1], R2 ;  /* 0x0000000201007387 */ /* 0x0001e20000100800 */
[----:B------:R-:W-:Y:S01]  /*3310*/  LOP3.LUT R0, R0, R17, RZ, 0x3c, !PT ;  /* 0x0000001100007212 */ /* 0x000fe200078e3cff */
[----:B------:R0:W1:Y:S01]  /*3320*/  LDC.64 R8, c[0x4][R25] ;  /* 0x0100000019087b82 */ /* 0x0000620000000a00 */
[----:B------:R-:W-:Y:S01]  /*3330*/  LOP3.LUT R5, R5, R28, RZ, 0x3c, !PT ;  /* 0x0000001c05057212 */ /* 0x000fe200078e3cff */
[----:B------:R-:W2:Y:S02]  /*3340*/  LDCU.64 UR4, c[0x4][0x48] ;  /* 0x01000900ff0477ac */ /* 0x000ea40008000a00 */
[----:B------:R-:W-:-:S05]  /*3350*/  IMAD.SHL.U32 R4, R0, 0x2, RZ ;  /* 0x0000000200047824 */ /* 0x000fca00078e00ff */
[----:B------:R-:W-:Y:S01]  /*3360*/  LOP3.LUT R3, R0, R4, R3, 0x96, !PT ;  /* 0x0000000400037212 */ /* 0x000fe200078e9603 */
[----:B------:R-:W-:-:S03]  /*3370*/  IMAD.MOV.U32 R4, RZ, RZ, 0x0 ;  /* 0x00000000ff047424 */ /* 0x000fc600078e00ff */
        /* <DEDUP_REMOVED lines=9> */
[----:B------:R-:W-:-:S04]  /*3410*/  LOP3.LUT R12, R12, R3, RZ, 0x3c, !PT ;  /* 0x000000030c0c7212 */ /* 0x000fc800078e3cff */
[----:B------:R-:W3:Y:S02]  /*3420*/  I2F.F64.U64 R6, R12 ;  /* 0x0000000c00067312 */ /* 0x000ee40000301800 */
[----:B---3--:R-:W-:Y:S01]  /*3430*/  DFMA R10, R6, R4, 5.5511151231257827021e-17 ;  /* 0x3c900000060a742b */ /* 0x008fe20000000004 */
[----:B--2---:R-:W-:Y:S02]  /*3440*/  IMAD.U32 R4, RZ, RZ, UR4 ;  /* 0x00000004ff047e24 */ /* 0x004fe4000f8e00ff */
[----:B------:R-:W-:Y:S02]  /*3450*/  IMAD.U32 R5, RZ, RZ, UR5 ;  /* 0x00000005ff057e24 */ /* 0x000fe4000f8e00ff */
[----:B------:R-:W-:Y:S02]  /*3460*/  IMAD.MOV.U32 R6, RZ, RZ, R18 ;  /* 0x000000ffff067224 */ /* 0x000fe400078e0012 */
[----:B------:R0:W-:Y:S01]  /*3470*/  STL.64 [R1+0x8], R10 ;  /* 0x0000080a01007387 */ /* 0x0001e20000100a00 */
[----:B-1----:R-:W-:-:S07]  /*3480*/  IMAD.MOV.U32 R7, RZ, RZ, R19 ;  /* 0x000000ffff077224 */ /* 0x002fce00078e0013 */
[----:B------:R-:W-:-:S07]  /*3490*/  LEPC R20, `(.L_x_26) ;  /* 0x000000001014794e */ /* 0x000fce0000000000 */
[----:B0-----:R-:W-:Y:S05]  /*34a0*/  CALL.ABS.NOINC R8 ;  /* 0x0000000008007343 */ /* 0x001fea0003c00000 */
.L_x_26:
[----:B------:R-:W-:Y:S01]  /*34b0*/  SHF.R.U32.HI R0, RZ, 0x2, R27 ;  /* 0x00000002ff007819 */ /* 0x000fe2000001161b */
[----:B------:R-:W-:Y:S01]  /*34c0*/  IMAD.SHL.U32 R3, R23, 0x10, RZ ;  /* 0x0000001017037824 */ /* 0x000fe200078e00ff */
[----:B------:R-:W-:Y:S01]  /*34d0*/  SHF.R.U32.HI R5, RZ, 0x2, R16 ;  /* 0x00000002ff057819 */ /* 0x000fe20000011610 */
[----:B------:R0:W-:Y:S01]  /*34e0*/  STL [R1], R2 ;  /* 0x0000000201007387 */ /* 0x0001e20000100800 */
[----:B------:R-:W-:Y:S01]  /*34f0*/  LOP3.LUT R0, R0, R27, RZ, 0x3c, !PT ;  /* 0x0000001b00007212 */ /* 0x000fe200078e3cff */
[----:B------:R0:W1:Y:S01]  /*3500*/  LDC.64 R8, c[0x4][R25] ;  /* 0x0100000019087b82 */ /* 0x0000620000000a00 */
[----:B------:R-:W-:Y:S01]  /*3510*/  LOP3.LUT R5, R5, R16, RZ, 0x3c, !PT ;  /* 0x0000001005057212 */ /* 0x000fe200078e3cff */
[----:B------:R-:W2:Y:S01]  /*3520*/  LDCU.64 UR4, c[0x4][0x48] ;  /* 0x01000900ff0477ac */ /* 0x000ea20008000a00 */
[----:B------:R-:W-:Y:S02]  /*3530*/  IMAD.MOV.U32 R6, RZ, RZ, R18 ;  /* 0x000000ffff067224 */ /* 0x000fe400078e0012 */
[----:B------:R-:W-:-:S02]  /*3540*/  IMAD.SHL.U32 R4, R0, 0x2, RZ ;  /* 0x0000000200047824 */ /* 0x000fc400078e00ff */
[----:B------:R-:W-:-:S03]  /*3550*/  IMAD.MOV.U32 R7, RZ, RZ, R19 ;  /* 0x000000ffff077224 */ /* 0x000fc600078e0013 */
[----:B------:R-:W-:Y:S01]  /*3560*/  LOP3.LUT R4, R0, R4, R3, 0x96, !PT ;  /* 0x0000000400047212 */ /* 0x000fe200078e9603 */
[----:B------:R-:W-:-:S03]  /*3570*/  IMAD.SHL.U32 R3, R5, 0x2, RZ ;  /* 0x0000000205037824 */ /* 0x000fc600078e00ff */
[----:B------:R-:W-:Y:S01]  /*3580*/  LOP3.LUT R16, R4, R23, RZ, 0x3c, !PT ;  /* 0x0000001704107212 */ /* 0x000fe200078e3cff */
[----:B------:R-:W-:-:S04]  /*3590*/  IMAD.MOV.U32 R4, RZ, RZ, 0x0 ;  /* 0x00000000ff047424 */ /* 0x000fc800078e00ff */
        /* <DEDUP_REMOVED lines=11> */
[----:B------:R-:W-:-:S04]  /*3650*/  IMAD.U32 R5, RZ, RZ, UR5 ;  /* 0x00000005ff057e24 */ /* 0x000fc8000f8e00ff */
[----:B-1----:R0:W-:Y:S04]  /*3660*/  STL.64 [R1+0x8], R10 ;  /* 0x0000080a01007387 */ /* 0x0021e80000100a00 */
[----:B------:R-:W-:-:S07]  /*3670*/  LEPC R20, `(.L_x_27) ;  /* 0x000000001014794e */ /* 0x000fce0000000000 */
[----:B0-----:R-:W-:Y:S05]  /*3680*/  CALL.ABS.NOINC R8 ;  /* 0x0000000008007343 */ /* 0x001fea0003c00000 */
.L_x_27:
        /* <DEDUP_REMOVED lines=12> */
[----:B------:R-:W-:Y:S02]  /*3750*/  IMAD.SHL.U32 R3, R5, 0x2, RZ ;  /* 0x0000000205037824 */ /* 0x000fe400078e00ff */
[----:B------:R-:W-:Y:S01]  /*3760*/  IMAD.MOV.U32 R4, RZ, RZ, 0x0 ;  /* 0x00000000ff047424 */ /* 0x000fe200078e00ff */
[----:B------:R-:W-:-:S04]  /*3770*/  LOP3.LUT R28, R0, R17, RZ, 0x3c, !PT ;  /* 0x00000011001c7212 */ /* 0x000fc800078e3cff */
[----:B------:R-:W-:Y:S01]  /*3780*/  IADD3 R29, PT, PT, R29, 0x26b663, R28 ;  /* 0x0026b6631d1d7810 */ /* 0x000fe20007ffe01c */
[----:B------:R-:W-:-:S05]  /*3790*/  IMAD.SHL.U32 R0, R28, 0x10, RZ ;  /* 0x000000101c007824 */ /* 0x000fca00078e00ff */
[----:B------:R-:W-:Y:S01]  /*37a0*/  LOP3.LUT R3, R5, R3, R0, 0x96, !PT ;  /* 0x0000000305037212 */ /* 0x000fe200078e9600 */
[----:B------:R-:W-:-:S03]  /*37b0*/  IMAD.MOV.U32 R5, RZ, RZ, 0x3ca00000 ;  /* 0x3ca00000ff057424 */ /* 0x000fc600078e00ff */
[----:B------:R-:W-:-:S05]  /*37c0*/  LOP3.LUT R27, R3, R28, RZ, 0x3c, !PT ;  /* 0x0000001c031b7212 */ /* 0x000fca00078e3cff */
[----:B------:R-:W-:-:S04]  /*37d0*/  IMAD.IADD R12, R22, 0x1, R27 ;  /* 0x00000001160c7824 */ /* 0x000fc800078e021b */
        /* <DEDUP_REMOVED lines=9> */
.L_x_28:
[----:B------:R-:W-:Y:S01]  /*3870*/  ISETP.NE.AND P6, PT, R30, RZ, PT ;  /* 0x000000ff1e00720c */ /* 0x000fe20003fc5270 */
[----:B------:R-:W-:-:S12]  /*3880*/  VIADD R0, R22, 0x2c3e28 ;  /* 0x002c3e2816007836 */ /* 0x000fd80000000000 */
[----:B------:R-:W-:Y:S05]  /*3890*/  @P6 BRA `(.L_x_29) ;  /* 0xfffffff400fc6947 */ /* 0x000fea000383ffff */
.L_x_24:
[----:B------:R-:W-:Y:S05]  /*38a0*/  BSYNC.RECONVERGENT B6 ;  /* 0x0000000000067941 */ /* 0x000fea0003800200 */
.L_x_23:
[----:B------:R-:W-:-:S13]  /*38b0*/  ISETP.NE.AND P0, PT, R24, RZ, PT ;  /* 0x000000ff1800720c */ /* 0x000fda0003f05270 */
[----:B------:R-:W-:Y:S05]  /*38c0*/  @!P0 EXIT ;  /* 0x000000000000894d */ /* 0x000fea0003800000 */
[----:B------:R-:W-:Y:S02]  /*38d0*/  VIADD R25, R22, 0xb0f8a ;  /* 0x000b0f8a16197836 */ /* 0x000fe40000000000 */
[----:B------:R-:W-:-:S07]  /*38e0*/  IMAD.MOV R24, RZ, RZ, -R24 ;  /* 0x000000ffff187224 */ /* 0x000fce00078e0a18 */
.L_x_31:
[----:B------:R-:W-:Y:S01]  /*38f0*/  SHF.R.U32.HI R0, RZ, 0x2, R23 ;  /* 0x00000002ff007819 */ /* 0x000fe20000011617 */
[----:B------:R-:W-:Y:S01]  /*3900*/  IMAD.SHL.U32 R3, R27, 0x10, RZ ;  /* 0x000000101b037824 */ /* 0x000fe200078e00ff */
[----:B------:R-:W-:Y:S01]  /*3910*/  SHF.R.U32.HI R5, RZ, 0x2, R16 ;  /* 0x00000002ff057819 */ /* 0x000fe20000011610 */
[----:B------:R-:W-:Y:S01]  /*3920*/  IMAD.MOV.U32 R22, RZ, RZ, R28 ;  /* 0x000000ffff167224 */ /* 0x000fe200078e001c */
[----:B------:R-:W-:Y:S01]  /*3930*/  LOP3.LUT R0, R0, R23, RZ, 0x3c, !PT ;  /* 0x0000001700007212 */ /* 0x000fe200078e3cff */
[----:B------:R-:W-:Y:S01]  /*3940*/  IMAD.MOV.U32 R6, RZ, RZ, 0x0 ;  /* 0x00000000ff067424 */ /* 0x000fe200078e00ff */
[----:B------:R-:W-:Y:S01]  /*3950*/  LOP3.LUT R5, R5, R16, RZ, 0x3c, !PT ;  /* 0x0000001005057212 */ /* 0x000fe200078e3cff */
[----:B------:R-:W-:Y:S01]  /*3960*/  IMAD.MOV.U32 R7, RZ, RZ, 0x3ca00000 ;  /* 0x3ca00000ff077424 */ /* 0x000fe200078e00ff */
[----:B------:R-:W-:Y:S01]  /*3970*/  MOV R8, 0x0 ;  /* 0x0000000000087802 */ /* 0x000fe20000000f00 */
[----:B------:R-:W-:Y:S01]  /*3980*/  IMAD.SHL.U32 R4, R0, 0x2, RZ ;  /* 0x0000000200047824 */ /* 0x000fe200078e00ff */
[----:B------:R0:W-:Y:S01]  /*3990*/  STL [R1], R2 ;  /* 0x0000000201007387 */ /* 0x0001e20000100800 */
[----:B------:R-:W1:Y:S01]  /*39a0*/  LDCU.64 UR4, c[0x4][0x48] ;  /* 0x01000900ff0477ac */ /* 0x000e620008000a00 */
[----:B------:R-:W-:-:S02]  /*39b0*/  VIADD R24, R24, 0x1 ;  /* 0x0000000118187836 */ /* 0x000fc40000000000 */
[----:B------:R-:W-:Y:S01]  /*39c0*/  LOP3.LUT R4, R0, R4, R3, 0x96, !PT ;  /* 0x0000000400047212 */ /* 0x000fe200078e9603 */
[----:B------:R-:W-:Y:S01]  /*39d0*/  IMAD.SHL.U32 R3, R5, 0x2, RZ ;  /* 0x0000000205037824 */ /* 0x000fe200078e00ff */
[----:B------:R-:W2:Y:S01]  /*39e0*/  LDC.64 R8, c[0x4][R8] ;  /* 0x0100000008087b82 */ /* 0x000ea20000000a00 */
[----:B------:R-:W-:Y:S01]  /*39f0*/  ISETP.NE.AND P0, PT, R24, RZ, PT ;  /* 0x000000ff1800720c */ /* 0x000fe20003f05270 */
[----:B------:R-:W-:Y:S01]  /*3a00*/  IMAD.MOV.U32 R23, RZ, RZ, R17 ;  /* 0x000000ffff177224 */ /* 0x000fe200078e0011 */
[----:B------:R-:W-:Y:S01]  /*3a10*/  LOP3.LUT R28, R4, R27, RZ, 0x3c, !PT ;  /* 0x0000001b041c7212 */ /* 0x000fe200078e3cff */
[----:B------:R-:W-:Y:S01]  /*3a20*/  IMAD.MOV.U32 R17, RZ, RZ, R27 ;  /* 0x000000ffff117224 */ /* 0x000fe200078e001b */
[----:B------:R-:W-:-:S03]  /*3a30*/  P2R R16, PR, RZ, 0x1 ;  /* 0x00000001ff107803 */ /* 0x000fc60000000000 */
[----:B------:R-:W-:-:S05]  /*3a40*/  IMAD.SHL.U32 R0, R28, 0x10, RZ ;  /* 0x000000101c007824 */ /* 0x000fca00078e00ff */
[----:B------:R-:W-:-:S04]  /*3a50*/  LOP3.LUT R3, R5, R3, R0, 0x96, !PT ;  /* 0x0000000305037212 */ /* 0x000fc800078e9600 */
[----:B------:R-:W-:Y:S02]  /*3a60*/  LOP3.LUT R0, R3, R28, RZ, 0x3c, !PT ;  /* 0x0000001c03007212 */ /* 0x000fe400078e3cff */
[----:B------:R-:W-:-:S03]  /*3a70*/  IADD3 R3, PT, PT, R25, -0x587c5, R28 ;  /* 0xfffa783b19037810 */ /* 0x000fc60007ffe01c */
[----:B------:R-:W-:Y:S02]  /*3a80*/  IMAD.IADD R4, R0, 0x1, R25 ;  /* 0x0000000100047824 */ /* 0x000fe400078e0219 */
[----:B------:R-:W-:Y:S02]  /*3a90*/  IMAD.MOV.U32 R27, RZ, RZ, R0 ;  /* 0x000000ffff1b7224 */ /* 0x000fe400078e0000 */
[----:B------:R-:W-:-:S03]  /*3aa0*/  IMAD.WIDE.U32 R4, R4, 0x200000, RZ ;  /* 0x0020000004047825 */ /* 0x000fc600078e00ff */
[----:B------:R-:W-:-:S04]  /*3ab0*/  LOP3.LUT R4, R4, R3, RZ, 0x3c, !PT ;  /* 0x0000000304047212 */ /* 0x000fc800078e3cff */
[----:B------:R1:W3:Y:S02]  /*3ac0*/  I2F.F64.U64 R10, R4 ;  /* 0x00000004000a7312 */ /* 0x0002e40000301800 */
[----:B-1----:R-:W-:Y:S02]  /*3ad0*/  IMAD.U32 R4, RZ, RZ, UR4 ;  /* 0x00000004ff047e24 */ /* 0x002fe4000f8e00ff */
[----:B------:R-:W-:Y:S01]  /*3ae0*/  IMAD.U32 R5, RZ, RZ, UR5 ;  /* 0x00000005ff057e24 */ /* 0x000fe2000f8e00ff */
[----:B---3--:R-:W-:Y:S01]  /*3af0*/  DFMA R10, R10, R6, 5.5511151231257827021e-17 ;  /* 0x3c9000000a0a742b */ /* 0x008fe20000000006 */
[----:B------:R-:W-:Y:S02]  /*3b00*/  IMAD.MOV.U32 R6, RZ, RZ, R18 ;  /* 0x000000ffff067224 */ /* 0x000fe400078e0012 */
[----:B------:R-:W-:-:S04]  /*3b10*/  IMAD.MOV.U32 R7, RZ, RZ, R19 ;  /* 0x000000ffff077224 */ /* 0x000fc800078e0013 */
[----:B--2---:R0:W-:Y:S04]  /*3b20*/  STL.64 [R1+0x8], R10 ;  /* 0x0000080a01007387 */ /* 0x0041e80000100a00 */
[----:B------:R-:W-:-:S07]  /*3b30*/  LEPC R20, `(.L_x_30) ;  /* 0x000000001014794e */ /* 0x000fce0000000000 */
[----:B0-----:R-:W-:Y:S05]  /*3b40*/  CALL.ABS.NOINC R8 ;  /* 0x0000000008007343 */ /* 0x001fea0003c00000 */
.L_x_30:
[----:B------:R-:W-:Y:S01]  /*3b50*/  ISETP.NE.AND P6, PT, R16, RZ, PT ;  /* 0x000000ff1000720c */ /* 0x000fe20003fc5270 */
[----:B------:R-:W-:Y:S02]  /*3b60*/  VIADD R25, R25, 0xb0f8a ;  /* 0x000b0f8a19197836 */ /* 0x000fe40000000000 */
[----:B------:R-:W-:-:S10]  /*3b70*/  IMAD.MOV.U32 R16, RZ, RZ, R22 ;  /* 0x000000ffff107224 */ /* 0x000fd400078e0016 */
[----:B------:R-:W-:Y:S05]  /*3b80*/  @P6 BRA `(.L_x_31) ;  /* 0xfffffffc00586947 */ /* 0x000fea000383ffff */
[----:B------:R-:W-:Y:S05]  /*3b90*/  EXIT ;  /* 0x000000000000794d */ /* 0x000fea0003800000 */
.L_x_32:
[----:B------:R-:W-:-:S00]  /*3ba0*/  BRA `(.L_x_32) ;  /* 0xfffffffc00fc7947 */ /* 0x000fc0000383ffff */
[----:B------:R-:W-:-:S00]  /*3bb0*/  NOP ;  /* 0x0000000000007918 */ /* 0x000fc00000000000 */
        /* <DEDUP_REMOVED lines=12> */
.L_x_33:


//--------------------- .nv.global.init           --------------------------
	.section	.nv.global.init,"aw",@progbits
	.align	4
.nv.global.init:
	.type		mrg32k3aM1SubSeq,@object
	.size		mrg32k3aM1SubSeq,(mrg32k3aM2SubSeq - mrg32k3aM1SubSeq)
mrg32k3aM1SubSeq:
        /*0000*/ 	.byte	0x0b, 0xcc, 0xee, 0x04, 0x73, 0x29, 0x8b, 0x6f, 0xf6, 0x53, 0x03, 0xf6, 0x23, 0xf6, 0xea, 0xda
        /* <DEDUP_REMOVED lines=125> */
	.type		mrg32k3aM2SubSeq,@object
	.size		mrg32k3aM2SubSeq,(mrg32k3aM1 - mrg32k3aM2SubSeq)
mrg32k3aM2SubSeq:
        /* <DEDUP_REMOVED lines=126> */
	.type		mrg32k3aM1,@object
	.size		mrg32k3aM1,(mrg32k3aM1Seq - mrg32k3aM1)
mrg32k3aM1:
        /* <DEDUP_REMOVED lines=144> */
	.type		mrg32k3aM1Seq,@object
	.size		mrg32k3aM1Seq,(mrg32k3aM2 - mrg32k3aM1Seq)
mrg32k3aM1Seq:
        /* <DEDUP_REMOVED lines=144> */
	.type		mrg32k3aM2,@object
	.size		mrg32k3aM2,(mrg32k3aM2Seq - mrg32k3aM2)
mrg32k3aM2:
        /* <DEDUP_REMOVED lines=144> */
	.type		mrg32k3aM2Seq,@object
	.size		mrg32k3aM2Seq,(precalc_xorwow_matrix - mrg32k3aM2Seq)
mrg32k3aM2Seq:
        /* <DEDUP_REMOVED lines=144> */
	.type		precalc_xorwow_matrix,@object
	.size		precalc_xorwow_matrix,(precalc_xorwow_offset_matrix - precalc_xorwow_matrix)
precalc_xorwow_matrix:
        /* <DEDUP_REMOVED lines=6400> */
	.type		precalc_xorwow_offset_matrix,@object
	.size		precalc_xorwow_offset_matrix,($str$1 - precalc_xorwow_offset_matrix)
precalc_xorwow_offset_matrix:
        /* <DEDUP_REMOVED lines=6400> */
	.type		$str$1,@object
	.size		$str$1,($str$2 - $str$1)
$str$1:
        /*353c0*/ 	.byte	0x74, 0x68, 0x72, 0x65, 0x61, 0x64, 0x20, 0x25, 0x64, 0x3a, 0x20, 0x68, 0x69, 0x74, 0x20, 0x74
        /*353d0*/ 	.byte	0x69, 0x6d, 0x65, 0x73, 0x3a, 0x25, 0x64, 0x0a, 0x00
	.type		$str$2,@object
	.size		$str$2,($str - $str$2)
$str$2:
        /*353d9*/ 	.byte	0x74, 0x68, 0x72, 0x65, 0x61, 0x64, 0x20, 0x25, 0x64, 0x3a, 0x20, 0x25, 0x64, 0x74, 0x68, 0x20
        /*353e9*/ 	.byte	0x68, 0x69, 0x74, 0x20, 0x74, 0x69, 0x6d, 0x65, 0x20, 0x25, 0x64, 0x0a, 0x00
	.type		$str,@object
	.size		$str,(.L_9 - $str)
$str:
        /*353f6*/ 	.byte	0x74, 0x68, 0x72, 0x65, 0x61, 0x64, 0x3a, 0x25, 0x64, 0x20, 0x72, 0x61, 0x6e, 0x64, 0x6f, 0x6d
        /*35406*/ 	.byte	0x20, 0x64, 0x6f, 0x75, 0x62, 0x6c, 0x65, 0x3a, 0x20, 0x25, 0x66, 0x20, 0x0a, 0x00
.L_9:


//--------------------- .nv.shared.reserved.0     --------------------------
	.section	.nv.shared.reserved.0,"aw",@nobits
	.weak		__nv_reservedSMEM_offset_0_alias
	.size		__nv_reservedSMEM_offset_0_alias, 0, 64
	.other		__nv_reservedSMEM_offset_0_alias,@"STO_CUDA_RESERVED_SHARED STV_DEFAULT"
__nv_reservedSMEM_offset_0_alias:
	.zero		0
	.zero		64


//--------------------- .nv.constant0._Z12CDF_SamplingPdS_S_iii --------------------------
	.section	.nv.constant0._Z12CDF_SamplingPdS_S_iii,"a",@progbits
	.sectionflags	@""
	.align	4
.nv.constant0._Z12CDF_SamplingPdS_S_iii:
	.zero		932


//--------------------- SYMBOLS --------------------------

	.type		.nv.reservedSmem.offset0,@object
	.size		.nv.reservedSmem.offset0,0x4
	.type		vprintf,@function
